//
// Generated by NVIDIA NVVM Compiler
//
// Compiler Build ID: CL-36424714
// Cuda compilation tools, release 13.0, V13.0.88
// Based on NVVM 20.0.0
//

.version 9.0
.target sm_100
.address_size 64

	// .globl	_Z9getForcesP6float4P6float3S2_
// _ZZ9getForcesP6float4P6float3S2_E5shPos has been demoted

.visible .entry _Z9getForcesP6float4P6float3S2_(
	.param .u64 .ptr .align 1 _Z9getForcesP6float4P6float3S2__param_0,
	.param .u64 .ptr .align 1 _Z9getForcesP6float4P6float3S2__param_1,
	.param .u64 .ptr .align 1 _Z9getForcesP6float4P6float3S2__param_2
)
{
	.reg .pred 	%p<106>;
	.reg .b32 	%r<70>;
	.reg .b32 	%f<971>;
	.reg .b64 	%rd<12>;
	.reg .b64 	%fd<233>;
	// demoted variable
	.shared .align 16 .b8 _ZZ9getForcesP6float4P6float3S2_E5shPos[16384];
	ld.param.u64 	%rd3, [_Z9getForcesP6float4P6float3S2__param_0];
	cvta.to.global.u64 	%rd1, %rd3;
	mov.u32 	%r1, %tid.x;
	mov.u32 	%r2, %ntid.x;
	mov.u32 	%r20, %ctaid.x;
	mad.lo.s32 	%r3, %r2, %r20, %r1;
	mul.wide.s32 	%rd4, %r3, 16;
	add.s64 	%rd5, %rd1, %rd4;
	ld.global.v4.f32 	{%f1, %f2, %f3, %f221}, [%rd5];
	mov.u32 	%r4, %nctaid.x;
	cvt.f64.f32 	%fd1, %f221;
	and.b32  	%r5, %r2, 31;
	and.b32  	%r6, %r2, 2016;
	mov.f32 	%f862, 0f00000000;
	mov.b32 	%r65, 0;
	mov.f32 	%f861, %f862;
	mov.f32 	%f860, %f862;
$L__BB0_1:
	setp.lt.u32 	%p1, %r2, 32;
	mul.lo.s32 	%r8, %r65, %r2;
	add.s32 	%r22, %r8, %r1;
	mul.wide.u32 	%rd6, %r22, 16;
	add.s64 	%rd7, %rd1, %rd6;
	ld.global.v4.f32 	{%f223, %f224, %f225, %f226}, [%rd7];
	shl.b32 	%r23, %r1, 4;
	mov.u32 	%r24, _ZZ9getForcesP6float4P6float3S2_E5shPos;
	add.s32 	%r25, %r24, %r23;
	st.shared.v4.f32 	[%r25], {%f223, %f224, %f225, %f226};
	bar.sync 	0;
	mov.b32 	%r68, 0;
	@%p1 bra 	$L__BB0_68;
	mov.b32 	%r66, 0;
$L__BB0_3:
	.pragma "nounroll";
	add.s32 	%r10, %r66, %r8;
	setp.eq.s32 	%p2, %r10, %r3;
	setp.gt.s32 	%p3, %r10, 20479;
	shl.b32 	%r27, %r66, 4;
	mov.u32 	%r28, _ZZ9getForcesP6float4P6float3S2_E5shPos;
	add.s32 	%r11, %r28, %r27;
	or.pred  	%p4, %p2, %p3;
	@%p4 bra 	$L__BB0_5;
	ld.shared.v4.f32 	{%f227, %f228, %f229, %f230}, [%r11];
	sub.f32 	%f231, %f227, %f1;
	sub.f32 	%f232, %f228, %f2;
	sub.f32 	%f233, %f229, %f3;
	mul.f32 	%f234, %f232, %f232;
	fma.rn.f32 	%f235, %f231, %f231, %f234;
	fma.rn.f32 	%f236, %f233, %f233, %f235;
	sqrt.rn.f32 	%f237, %f236;
	cvt.f64.f32 	%fd2, %f230;
	mul.f64 	%fd3, %fd1, %fd2;
	cvt.f64.f32 	%fd4, %f236;
	div.rn.f64 	%fd5, %fd3, %fd4;
	mul.f32 	%f238, %f236, %f236;
	cvt.f64.f32 	%fd6, %f238;
	div.rn.f64 	%fd7, %fd3, %fd6;
	sub.f64 	%fd8, %fd5, %fd7;
	cvt.rn.f32.f64 	%f239, %fd8;
	mul.f32 	%f240, %f231, %f239;
	div.rn.f32 	%f241, %f240, %f237;
	mul.f32 	%f242, %f232, %f239;
	div.rn.f32 	%f243, %f242, %f237;
	mul.f32 	%f244, %f233, %f239;
	div.rn.f32 	%f245, %f244, %f237;
	add.f32 	%f860, %f860, %f241;
	add.f32 	%f861, %f861, %f243;
	add.f32 	%f862, %f862, %f245;
$L__BB0_5:
	add.s32 	%r29, %r10, 1;
	setp.eq.s32 	%p5, %r29, %r3;
	setp.gt.s32 	%p6, %r29, 20479;
	or.pred  	%p7, %p5, %p6;
	@%p7 bra 	$L__BB0_7;
	ld.shared.v4.f32 	{%f246, %f247, %f248, %f249}, [%r11+16];
	sub.f32 	%f250, %f246, %f1;
	sub.f32 	%f251, %f247, %f2;
	sub.f32 	%f252, %f248, %f3;
	mul.f32 	%f253, %f251, %f251;
	fma.rn.f32 	%f254, %f250, %f250, %f253;
	fma.rn.f32 	%f255, %f252, %f252, %f254;
	sqrt.rn.f32 	%f256, %f255;
	cvt.f64.f32 	%fd9, %f249;
	mul.f64 	%fd10, %fd1, %fd9;
	cvt.f64.f32 	%fd11, %f255;
	div.rn.f64 	%fd12, %fd10, %fd11;
	mul.f32 	%f257, %f255, %f255;
	cvt.f64.f32 	%fd13, %f257;
	div.rn.f64 	%fd14, %fd10, %fd13;
	sub.f64 	%fd15, %fd12, %fd14;
	cvt.rn.f32.f64 	%f258, %fd15;
	mul.f32 	%f259, %f250, %f258;
	div.rn.f32 	%f260, %f259, %f256;
	mul.f32 	%f261, %f251, %f258;
	div.rn.f32 	%f262, %f261, %f256;
	mul.f32 	%f263, %f252, %f258;
	div.rn.f32 	%f264, %f263, %f256;
	add.f32 	%f860, %f860, %f260;
	add.f32 	%f861, %f861, %f262;
	add.f32 	%f862, %f862, %f264;
$L__BB0_7:
	add.s32 	%r30, %r10, 2;
	setp.eq.s32 	%p8, %r30, %r3;
	setp.gt.s32 	%p9, %r30, 20479;
	or.pred  	%p10, %p8, %p9;
	@%p10 bra 	$L__BB0_9;
	ld.shared.v4.f32 	{%f265, %f266, %f267, %f268}, [%r11+32];
	sub.f32 	%f269, %f265, %f1;
	sub.f32 	%f270, %f266, %f2;
	sub.f32 	%f271, %f267, %f3;
	mul.f32 	%f272, %f270, %f270;
	fma.rn.f32 	%f273, %f269, %f269, %f272;
	fma.rn.f32 	%f274, %f271, %f271, %f273;
	sqrt.rn.f32 	%f275, %f274;
	cvt.f64.f32 	%fd16, %f268;
	mul.f64 	%fd17, %fd1, %fd16;
	cvt.f64.f32 	%fd18, %f274;
	div.rn.f64 	%fd19, %fd17, %fd18;
	mul.f32 	%f276, %f274, %f274;
	cvt.f64.f32 	%fd20, %f276;
	div.rn.f64 	%fd21, %fd17, %fd20;
	sub.f64 	%fd22, %fd19, %fd21;
	cvt.rn.f32.f64 	%f277, %fd22;
	mul.f32 	%f278, %f269, %f277;
	div.rn.f32 	%f279, %f278, %f275;
	mul.f32 	%f280, %f270, %f277;
	div.rn.f32 	%f281, %f280, %f275;
	mul.f32 	%f282, %f271, %f277;
	div.rn.f32 	%f283, %f282, %f275;
	add.f32 	%f860, %f860, %f279;
	add.f32 	%f861, %f861, %f281;
	add.f32 	%f862, %f862, %f283;
$L__BB0_9:
	add.s32 	%r31, %r10, 3;
	setp.eq.s32 	%p11, %r31, %r3;
	setp.gt.s32 	%p12, %r31, 20479;
	or.pred  	%p13, %p11, %p12;
	@%p13 bra 	$L__BB0_11;
	ld.shared.v4.f32 	{%f284, %f285, %f286, %f287}, [%r11+48];
	sub.f32 	%f288, %f284, %f1;
	sub.f32 	%f289, %f285, %f2;
	sub.f32 	%f290, %f286, %f3;
	mul.f32 	%f291, %f289, %f289;
	fma.rn.f32 	%f292, %f288, %f288, %f291;
	fma.rn.f32 	%f293, %f290, %f290, %f292;
	sqrt.rn.f32 	%f294, %f293;
	cvt.f64.f32 	%fd23, %f287;
	mul.f64 	%fd24, %fd1, %fd23;
	cvt.f64.f32 	%fd25, %f293;
	div.rn.f64 	%fd26, %fd24, %fd25;
	mul.f32 	%f295, %f293, %f293;
	cvt.f64.f32 	%fd27, %f295;
	div.rn.f64 	%fd28, %fd24, %fd27;
	sub.f64 	%fd29, %fd26, %fd28;
	cvt.rn.f32.f64 	%f296, %fd29;
	mul.f32 	%f297, %f288, %f296;
	div.rn.f32 	%f298, %f297, %f294;
	mul.f32 	%f299, %f289, %f296;
	div.rn.f32 	%f300, %f299, %f294;
	mul.f32 	%f301, %f290, %f296;
	div.rn.f32 	%f302, %f301, %f294;
	add.f32 	%f860, %f860, %f298;
	add.f32 	%f861, %f861, %f300;
	add.f32 	%f862, %f862, %f302;
$L__BB0_11:
	add.s32 	%r32, %r10, 4;
	setp.eq.s32 	%p14, %r32, %r3;
	setp.gt.s32 	%p15, %r32, 20479;
	or.pred  	%p16, %p14, %p15;
	@%p16 bra 	$L__BB0_13;
	ld.shared.v4.f32 	{%f303, %f304, %f305, %f306}, [%r11+64];
	sub.f32 	%f307, %f303, %f1;
	sub.f32 	%f308, %f304, %f2;
	sub.f32 	%f309, %f305, %f3;
	mul.f32 	%f310, %f308, %f308;
	fma.rn.f32 	%f311, %f307, %f307, %f310;
	fma.rn.f32 	%f312, %f309, %f309, %f311;
	sqrt.rn.f32 	%f313, %f312;
	cvt.f64.f32 	%fd30, %f306;
	mul.f64 	%fd31, %fd1, %fd30;
	cvt.f64.f32 	%fd32, %f312;
	div.rn.f64 	%fd33, %fd31, %fd32;
	mul.f32 	%f314, %f312, %f312;
	cvt.f64.f32 	%fd34, %f314;
	div.rn.f64 	%fd35, %fd31, %fd34;
	sub.f64 	%fd36, %fd33, %fd35;
	cvt.rn.f32.f64 	%f315, %fd36;
	mul.f32 	%f316, %f307, %f315;
	div.rn.f32 	%f317, %f316, %f313;
	mul.f32 	%f318, %f308, %f315;
	div.rn.f32 	%f319, %f318, %f313;
	mul.f32 	%f320, %f309, %f315;
	div.rn.f32 	%f321, %f320, %f313;
	add.f32 	%f860, %f860, %f317;
	add.f32 	%f861, %f861, %f319;
	add.f32 	%f862, %f862, %f321;
$L__BB0_13:
	add.s32 	%r33, %r10, 5;
	setp.eq.s32 	%p17, %r33, %r3;
	setp.gt.s32 	%p18, %r33, 20479;
	or.pred  	%p19, %p17, %p18;
	@%p19 bra 	$L__BB0_15;
	ld.shared.v4.f32 	{%f322, %f323, %f324, %f325}, [%r11+80];
	sub.f32 	%f326, %f322, %f1;
	sub.f32 	%f327, %f323, %f2;
	sub.f32 	%f328, %f324, %f3;
	mul.f32 	%f329, %f327, %f327;
	fma.rn.f32 	%f330, %f326, %f326, %f329;
	fma.rn.f32 	%f331, %f328, %f328, %f330;
	sqrt.rn.f32 	%f332, %f331;
	cvt.f64.f32 	%fd37, %f325;
	mul.f64 	%fd38, %fd1, %fd37;
	cvt.f64.f32 	%fd39, %f331;
	div.rn.f64 	%fd40, %fd38, %fd39;
	mul.f32 	%f333, %f331, %f331;
	cvt.f64.f32 	%fd41, %f333;
	div.rn.f64 	%fd42, %fd38, %fd41;
	sub.f64 	%fd43, %fd40, %fd42;
	cvt.rn.f32.f64 	%f334, %fd43;
	mul.f32 	%f335, %f326, %f334;
	div.rn.f32 	%f336, %f335, %f332;
	mul.f32 	%f337, %f327, %f334;
	div.rn.f32 	%f338, %f337, %f332;
	mul.f32 	%f339, %f328, %f334;
	div.rn.f32 	%f340, %f339, %f332;
	add.f32 	%f860, %f860, %f336;
	add.f32 	%f861, %f861, %f338;
	add.f32 	%f862, %f862, %f340;
$L__BB0_15:
	add.s32 	%r34, %r10, 6;
	setp.eq.s32 	%p20, %r34, %r3;
	setp.gt.s32 	%p21, %r34, 20479;
	or.pred  	%p22, %p20, %p21;
	@%p22 bra 	$L__BB0_17;
	ld.shared.v4.f32 	{%f341, %f342, %f343, %f344}, [%r11+96];
	sub.f32 	%f345, %f341, %f1;
	sub.f32 	%f346, %f342, %f2;
	sub.f32 	%f347, %f343, %f3;
	mul.f32 	%f348, %f346, %f346;
	fma.rn.f32 	%f349, %f345, %f345, %f348;
	fma.rn.f32 	%f350, %f347, %f347, %f349;
	sqrt.rn.f32 	%f351, %f350;
	cvt.f64.f32 	%fd44, %f344;
	mul.f64 	%fd45, %fd1, %fd44;
	cvt.f64.f32 	%fd46, %f350;
	div.rn.f64 	%fd47, %fd45, %fd46;
	mul.f32 	%f352, %f350, %f350;
	cvt.f64.f32 	%fd48, %f352;
	div.rn.f64 	%fd49, %fd45, %fd48;
	sub.f64 	%fd50, %fd47, %fd49;
	cvt.rn.f32.f64 	%f353, %fd50;
	mul.f32 	%f354, %f345, %f353;
	div.rn.f32 	%f355, %f354, %f351;
	mul.f32 	%f356, %f346, %f353;
	div.rn.f32 	%f357, %f356, %f351;
	mul.f32 	%f358, %f347, %f353;
	div.rn.f32 	%f359, %f358, %f351;
	add.f32 	%f860, %f860, %f355;
	add.f32 	%f861, %f861, %f357;
	add.f32 	%f862, %f862, %f359;
$L__BB0_17:
	add.s32 	%r35, %r10, 7;
	setp.eq.s32 	%p23, %r35, %r3;
	setp.gt.s32 	%p24, %r35, 20479;
	or.pred  	%p25, %p23, %p24;
	@%p25 bra 	$L__BB0_19;
	ld.shared.v4.f32 	{%f360, %f361, %f362, %f363}, [%r11+112];
	sub.f32 	%f364, %f360, %f1;
	sub.f32 	%f365, %f361, %f2;
	sub.f32 	%f366, %f362, %f3;
	mul.f32 	%f367, %f365, %f365;
	fma.rn.f32 	%f368, %f364, %f364, %f367;
	fma.rn.f32 	%f369, %f366, %f366, %f368;
	sqrt.rn.f32 	%f370, %f369;
	cvt.f64.f32 	%fd51, %f363;
	mul.f64 	%fd52, %fd1, %fd51;
	cvt.f64.f32 	%fd53, %f369;
	div.rn.f64 	%fd54, %fd52, %fd53;
	mul.f32 	%f371, %f369, %f369;
	cvt.f64.f32 	%fd55, %f371;
	div.rn.f64 	%fd56, %fd52, %fd55;
	sub.f64 	%fd57, %fd54, %fd56;
	cvt.rn.f32.f64 	%f372, %fd57;
	mul.f32 	%f373, %f364, %f372;
	div.rn.f32 	%f374, %f373, %f370;
	mul.f32 	%f375, %f365, %f372;
	div.rn.f32 	%f376, %f375, %f370;
	mul.f32 	%f377, %f366, %f372;
	div.rn.f32 	%f378, %f377, %f370;
	add.f32 	%f860, %f860, %f374;
	add.f32 	%f861, %f861, %f376;
	add.f32 	%f862, %f862, %f378;
$L__BB0_19:
	add.s32 	%r36, %r10, 8;
	setp.eq.s32 	%p26, %r36, %r3;
	setp.gt.s32 	%p27, %r36, 20479;
	or.pred  	%p28, %p26, %p27;
	@%p28 bra 	$L__BB0_21;
	ld.shared.v4.f32 	{%f379, %f380, %f381, %f382}, [%r11+128];
	sub.f32 	%f383, %f379, %f1;
	sub.f32 	%f384, %f380, %f2;
	sub.f32 	%f385, %f381, %f3;
	mul.f32 	%f386, %f384, %f384;
	fma.rn.f32 	%f387, %f383, %f383, %f386;
	fma.rn.f32 	%f388, %f385, %f385, %f387;
	sqrt.rn.f32 	%f389, %f388;
	cvt.f64.f32 	%fd58, %f382;
	mul.f64 	%fd59, %fd1, %fd58;
	cvt.f64.f32 	%fd60, %f388;
	div.rn.f64 	%fd61, %fd59, %fd60;
	mul.f32 	%f390, %f388, %f388;
	cvt.f64.f32 	%fd62, %f390;
	div.rn.f64 	%fd63, %fd59, %fd62;
	sub.f64 	%fd64, %fd61, %fd63;
	cvt.rn.f32.f64 	%f391, %fd64;
	mul.f32 	%f392, %f383, %f391;
	div.rn.f32 	%f393, %f392, %f389;
	mul.f32 	%f394, %f384, %f391;
	div.rn.f32 	%f395, %f394, %f389;
	mul.f32 	%f396, %f385, %f391;
	div.rn.f32 	%f397, %f396, %f389;
	add.f32 	%f860, %f860, %f393;
	add.f32 	%f861, %f861, %f395;
	add.f32 	%f862, %f862, %f397;
$L__BB0_21:
	add.s32 	%r37, %r10, 9;
	setp.eq.s32 	%p29, %r37, %r3;
	setp.gt.s32 	%p30, %r37, 20479;
	or.pred  	%p31, %p29, %p30;
	@%p31 bra 	$L__BB0_23;
	ld.shared.v4.f32 	{%f398, %f399, %f400, %f401}, [%r11+144];
	sub.f32 	%f402, %f398, %f1;
	sub.f32 	%f403, %f399, %f2;
	sub.f32 	%f404, %f400, %f3;
	mul.f32 	%f405, %f403, %f403;
	fma.rn.f32 	%f406, %f402, %f402, %f405;
	fma.rn.f32 	%f407, %f404, %f404, %f406;
	sqrt.rn.f32 	%f408, %f407;
	cvt.f64.f32 	%fd65, %f401;
	mul.f64 	%fd66, %fd1, %fd65;
	cvt.f64.f32 	%fd67, %f407;
	div.rn.f64 	%fd68, %fd66, %fd67;
	mul.f32 	%f409, %f407, %f407;
	cvt.f64.f32 	%fd69, %f409;
	div.rn.f64 	%fd70, %fd66, %fd69;
	sub.f64 	%fd71, %fd68, %fd70;
	cvt.rn.f32.f64 	%f410, %fd71;
	mul.f32 	%f411, %f402, %f410;
	div.rn.f32 	%f412, %f411, %f408;
	mul.f32 	%f413, %f403, %f410;
	div.rn.f32 	%f414, %f413, %f408;
	mul.f32 	%f415, %f404, %f410;
	div.rn.f32 	%f416, %f415, %f408;
	add.f32 	%f860, %f860, %f412;
	add.f32 	%f861, %f861, %f414;
	add.f32 	%f862, %f862, %f416;
$L__BB0_23:
	add.s32 	%r38, %r10, 10;
	setp.eq.s32 	%p32, %r38, %r3;
	setp.gt.s32 	%p33, %r38, 20479;
	or.pred  	%p34, %p32, %p33;
	@%p34 bra 	$L__BB0_25;
	ld.shared.v4.f32 	{%f417, %f418, %f419, %f420}, [%r11+160];
	sub.f32 	%f421, %f417, %f1;
	sub.f32 	%f422, %f418, %f2;
	sub.f32 	%f423, %f419, %f3;
	mul.f32 	%f424, %f422, %f422;
	fma.rn.f32 	%f425, %f421, %f421, %f424;
	fma.rn.f32 	%f426, %f423, %f423, %f425;
	sqrt.rn.f32 	%f427, %f426;
	cvt.f64.f32 	%fd72, %f420;
	mul.f64 	%fd73, %fd1, %fd72;
	cvt.f64.f32 	%fd74, %f426;
	div.rn.f64 	%fd75, %fd73, %fd74;
	mul.f32 	%f428, %f426, %f426;
	cvt.f64.f32 	%fd76, %f428;
	div.rn.f64 	%fd77, %fd73, %fd76;
	sub.f64 	%fd78, %fd75, %fd77;
	cvt.rn.f32.f64 	%f429, %fd78;
	mul.f32 	%f430, %f421, %f429;
	div.rn.f32 	%f431, %f430, %f427;
	mul.f32 	%f432, %f422, %f429;
	div.rn.f32 	%f433, %f432, %f427;
	mul.f32 	%f434, %f423, %f429;
	div.rn.f32 	%f435, %f434, %f427;
	add.f32 	%f860, %f860, %f431;
	add.f32 	%f861, %f861, %f433;
	add.f32 	%f862, %f862, %f435;
$L__BB0_25:
	add.s32 	%r39, %r10, 11;
	setp.eq.s32 	%p35, %r39, %r3;
	setp.gt.s32 	%p36, %r39, 20479;
	or.pred  	%p37, %p35, %p36;
	@%p37 bra 	$L__BB0_27;
	ld.shared.v4.f32 	{%f436, %f437, %f438, %f439}, [%r11+176];
	sub.f32 	%f440, %f436, %f1;
	sub.f32 	%f441, %f437, %f2;
	sub.f32 	%f442, %f438, %f3;
	mul.f32 	%f443, %f441, %f441;
	fma.rn.f32 	%f444, %f440, %f440, %f443;
	fma.rn.f32 	%f445, %f442, %f442, %f444;
	sqrt.rn.f32 	%f446, %f445;
	cvt.f64.f32 	%fd79, %f439;
	mul.f64 	%fd80, %fd1, %fd79;
	cvt.f64.f32 	%fd81, %f445;
	div.rn.f64 	%fd82, %fd80, %fd81;
	mul.f32 	%f447, %f445, %f445;
	cvt.f64.f32 	%fd83, %f447;
	div.rn.f64 	%fd84, %fd80, %fd83;
	sub.f64 	%fd85, %fd82, %fd84;
	cvt.rn.f32.f64 	%f448, %fd85;
	mul.f32 	%f449, %f440, %f448;
	div.rn.f32 	%f450, %f449, %f446;
	mul.f32 	%f451, %f441, %f448;
	div.rn.f32 	%f452, %f451, %f446;
	mul.f32 	%f453, %f442, %f448;
	div.rn.f32 	%f454, %f453, %f446;
	add.f32 	%f860, %f860, %f450;
	add.f32 	%f861, %f861, %f452;
	add.f32 	%f862, %f862, %f454;
$L__BB0_27:
	add.s32 	%r40, %r10, 12;
	setp.eq.s32 	%p38, %r40, %r3;
	setp.gt.s32 	%p39, %r40, 20479;
	or.pred  	%p40, %p38, %p39;
	@%p40 bra 	$L__BB0_29;
	ld.shared.v4.f32 	{%f455, %f456, %f457, %f458}, [%r11+192];
	sub.f32 	%f459, %f455, %f1;
	sub.f32 	%f460, %f456, %f2;
	sub.f32 	%f461, %f457, %f3;
	mul.f32 	%f462, %f460, %f460;
	fma.rn.f32 	%f463, %f459, %f459, %f462;
	fma.rn.f32 	%f464, %f461, %f461, %f463;
	sqrt.rn.f32 	%f465, %f464;
	cvt.f64.f32 	%fd86, %f458;
	mul.f64 	%fd87, %fd1, %fd86;
	cvt.f64.f32 	%fd88, %f464;
	div.rn.f64 	%fd89, %fd87, %fd88;
	mul.f32 	%f466, %f464, %f464;
	cvt.f64.f32 	%fd90, %f466;
	div.rn.f64 	%fd91, %fd87, %fd90;
	sub.f64 	%fd92, %fd89, %fd91;
	cvt.rn.f32.f64 	%f467, %fd92;
	mul.f32 	%f468, %f459, %f467;
	div.rn.f32 	%f469, %f468, %f465;
	mul.f32 	%f470, %f460, %f467;
	div.rn.f32 	%f471, %f470, %f465;
	mul.f32 	%f472, %f461, %f467;
	div.rn.f32 	%f473, %f472, %f465;
	add.f32 	%f860, %f860, %f469;
	add.f32 	%f861, %f861, %f471;
	add.f32 	%f862, %f862, %f473;
$L__BB0_29:
	add.s32 	%r41, %r10, 13;
	setp.eq.s32 	%p41, %r41, %r3;
	setp.gt.s32 	%p42, %r41, 20479;
	or.pred  	%p43, %p41, %p42;
	@%p43 bra 	$L__BB0_31;
	ld.shared.v4.f32 	{%f474, %f475, %f476, %f477}, [%r11+208];
	sub.f32 	%f478, %f474, %f1;
	sub.f32 	%f479, %f475, %f2;
	sub.f32 	%f480, %f476, %f3;
	mul.f32 	%f481, %f479, %f479;
	fma.rn.f32 	%f482, %f478, %f478, %f481;
	fma.rn.f32 	%f483, %f480, %f480, %f482;
	sqrt.rn.f32 	%f484, %f483;
	cvt.f64.f32 	%fd93, %f477;
	mul.f64 	%fd94, %fd1, %fd93;
	cvt.f64.f32 	%fd95, %f483;
	div.rn.f64 	%fd96, %fd94, %fd95;
	mul.f32 	%f485, %f483, %f483;
	cvt.f64.f32 	%fd97, %f485;
	div.rn.f64 	%fd98, %fd94, %fd97;
	sub.f64 	%fd99, %fd96, %fd98;
	cvt.rn.f32.f64 	%f486, %fd99;
	mul.f32 	%f487, %f478, %f486;
	div.rn.f32 	%f488, %f487, %f484;
	mul.f32 	%f489, %f479, %f486;
	div.rn.f32 	%f490, %f489, %f484;
	mul.f32 	%f491, %f480, %f486;
	div.rn.f32 	%f492, %f491, %f484;
	add.f32 	%f860, %f860, %f488;
	add.f32 	%f861, %f861, %f490;
	add.f32 	%f862, %f862, %f492;
$L__BB0_31:
	add.s32 	%r42, %r10, 14;
	setp.eq.s32 	%p44, %r42, %r3;
	setp.gt.s32 	%p45, %r42, 20479;
	or.pred  	%p46, %p44, %p45;
	@%p46 bra 	$L__BB0_33;
	ld.shared.v4.f32 	{%f493, %f494, %f495, %f496}, [%r11+224];
	sub.f32 	%f497, %f493, %f1;
	sub.f32 	%f498, %f494, %f2;
	sub.f32 	%f499, %f495, %f3;
	mul.f32 	%f500, %f498, %f498;
	fma.rn.f32 	%f501, %f497, %f497, %f500;
	fma.rn.f32 	%f502, %f499, %f499, %f501;
	sqrt.rn.f32 	%f503, %f502;
	cvt.f64.f32 	%fd100, %f496;
	mul.f64 	%fd101, %fd1, %fd100;
	cvt.f64.f32 	%fd102, %f502;
	div.rn.f64 	%fd103, %fd101, %fd102;
	mul.f32 	%f504, %f502, %f502;
	cvt.f64.f32 	%fd104, %f504;
	div.rn.f64 	%fd105, %fd101, %fd104;
	sub.f64 	%fd106, %fd103, %fd105;
	cvt.rn.f32.f64 	%f505, %fd106;
	mul.f32 	%f506, %f497, %f505;
	div.rn.f32 	%f507, %f506, %f503;
	mul.f32 	%f508, %f498, %f505;
	div.rn.f32 	%f509, %f508, %f503;
	mul.f32 	%f510, %f499, %f505;
	div.rn.f32 	%f511, %f510, %f503;
	add.f32 	%f860, %f860, %f507;
	add.f32 	%f861, %f861, %f509;
	add.f32 	%f862, %f862, %f511;
$L__BB0_33:
	add.s32 	%r43, %r10, 15;
	setp.eq.s32 	%p47, %r43, %r3;
	setp.gt.s32 	%p48, %r43, 20479;
	or.pred  	%p49, %p47, %p48;
	@%p49 bra 	$L__BB0_35;
	ld.shared.v4.f32 	{%f512, %f513, %f514, %f515}, [%r11+240];
	sub.f32 	%f516, %f512, %f1;
	sub.f32 	%f517, %f513, %f2;
	sub.f32 	%f518, %f514, %f3;
	mul.f32 	%f519, %f517, %f517;
	fma.rn.f32 	%f520, %f516, %f516, %f519;
	fma.rn.f32 	%f521, %f518, %f518, %f520;
	sqrt.rn.f32 	%f522, %f521;
	cvt.f64.f32 	%fd107, %f515;
	mul.f64 	%fd108, %fd1, %fd107;
	cvt.f64.f32 	%fd109, %f521;
	div.rn.f64 	%fd110, %fd108, %fd109;
	mul.f32 	%f523, %f521, %f521;
	cvt.f64.f32 	%fd111, %f523;
	div.rn.f64 	%fd112, %fd108, %fd111;
	sub.f64 	%fd113, %fd110, %fd112;
	cvt.rn.f32.f64 	%f524, %fd113;
	mul.f32 	%f525, %f516, %f524;
	div.rn.f32 	%f526, %f525, %f522;
	mul.f32 	%f527, %f517, %f524;
	div.rn.f32 	%f528, %f527, %f522;
	mul.f32 	%f529, %f518, %f524;
	div.rn.f32 	%f530, %f529, %f522;
	add.f32 	%f860, %f860, %f526;
	add.f32 	%f861, %f861, %f528;
	add.f32 	%f862, %f862, %f530;
$L__BB0_35:
	add.s32 	%r44, %r10, 16;
	setp.eq.s32 	%p50, %r44, %r3;
	setp.gt.s32 	%p51, %r44, 20479;
	or.pred  	%p52, %p50, %p51;
	@%p52 bra 	$L__BB0_37;
	ld.shared.v4.f32 	{%f531, %f532, %f533, %f534}, [%r11+256];
	sub.f32 	%f535, %f531, %f1;
	sub.f32 	%f536, %f532, %f2;
	sub.f32 	%f537, %f533, %f3;
	mul.f32 	%f538, %f536, %f536;
	fma.rn.f32 	%f539, %f535, %f535, %f538;
	fma.rn.f32 	%f540, %f537, %f537, %f539;
	sqrt.rn.f32 	%f541, %f540;
	cvt.f64.f32 	%fd114, %f534;
	mul.f64 	%fd115, %fd1, %fd114;
	cvt.f64.f32 	%fd116, %f540;
	div.rn.f64 	%fd117, %fd115, %fd116;
	mul.f32 	%f542, %f540, %f540;
	cvt.f64.f32 	%fd118, %f542;
	div.rn.f64 	%fd119, %fd115, %fd118;
	sub.f64 	%fd120, %fd117, %fd119;
	cvt.rn.f32.f64 	%f543, %fd120;
	mul.f32 	%f544, %f535, %f543;
	div.rn.f32 	%f545, %f544, %f541;
	mul.f32 	%f546, %f536, %f543;
	div.rn.f32 	%f547, %f546, %f541;
	mul.f32 	%f548, %f537, %f543;
	div.rn.f32 	%f549, %f548, %f541;
	add.f32 	%f860, %f860, %f545;
	add.f32 	%f861, %f861, %f547;
	add.f32 	%f862, %f862, %f549;
$L__BB0_37:
	add.s32 	%r45, %r10, 17;
	setp.eq.s32 	%p53, %r45, %r3;
	setp.gt.s32 	%p54, %r45, 20479;
	or.pred  	%p55, %p53, %p54;
	@%p55 bra 	$L__BB0_39;
	ld.shared.v4.f32 	{%f550, %f551, %f552, %f553}, [%r11+272];
	sub.f32 	%f554, %f550, %f1;
	sub.f32 	%f555, %f551, %f2;
	sub.f32 	%f556, %f552, %f3;
	mul.f32 	%f557, %f555, %f555;
	fma.rn.f32 	%f558, %f554, %f554, %f557;
	fma.rn.f32 	%f559, %f556, %f556, %f558;
	sqrt.rn.f32 	%f560, %f559;
	cvt.f64.f32 	%fd121, %f553;
	mul.f64 	%fd122, %fd1, %fd121;
	cvt.f64.f32 	%fd123, %f559;
	div.rn.f64 	%fd124, %fd122, %fd123;
	mul.f32 	%f561, %f559, %f559;
	cvt.f64.f32 	%fd125, %f561;
	div.rn.f64 	%fd126, %fd122, %fd125;
	sub.f64 	%fd127, %fd124, %fd126;
	cvt.rn.f32.f64 	%f562, %fd127;
	mul.f32 	%f563, %f554, %f562;
	div.rn.f32 	%f564, %f563, %f560;
	mul.f32 	%f565, %f555, %f562;
	div.rn.f32 	%f566, %f565, %f560;
	mul.f32 	%f567, %f556, %f562;
	div.rn.f32 	%f568, %f567, %f560;
	add.f32 	%f860, %f860, %f564;
	add.f32 	%f861, %f861, %f566;
	add.f32 	%f862, %f862, %f568;
$L__BB0_39:
	add.s32 	%r46, %r10, 18;
	setp.eq.s32 	%p56, %r46, %r3;
	setp.gt.s32 	%p57, %r46, 20479;
	or.pred  	%p58, %p56, %p57;
	@%p58 bra 	$L__BB0_41;
	ld.shared.v4.f32 	{%f569, %f570, %f571, %f572}, [%r11+288];
	sub.f32 	%f573, %f569, %f1;
	sub.f32 	%f574, %f570, %f2;
	sub.f32 	%f575, %f571, %f3;
	mul.f32 	%f576, %f574, %f574;
	fma.rn.f32 	%f577, %f573, %f573, %f576;
	fma.rn.f32 	%f578, %f575, %f575, %f577;
	sqrt.rn.f32 	%f579, %f578;
	cvt.f64.f32 	%fd128, %f572;
	mul.f64 	%fd129, %fd1, %fd128;
	cvt.f64.f32 	%fd130, %f578;
	div.rn.f64 	%fd131, %fd129, %fd130;
	mul.f32 	%f580, %f578, %f578;
	cvt.f64.f32 	%fd132, %f580;
	div.rn.f64 	%fd133, %fd129, %fd132;
	sub.f64 	%fd134, %fd131, %fd133;
	cvt.rn.f32.f64 	%f581, %fd134;
	mul.f32 	%f582, %f573, %f581;
	div.rn.f32 	%f583, %f582, %f579;
	mul.f32 	%f584, %f574, %f581;
	div.rn.f32 	%f585, %f584, %f579;
	mul.f32 	%f586, %f575, %f581;
	div.rn.f32 	%f587, %f586, %f579;
	add.f32 	%f860, %f860, %f583;
	add.f32 	%f861, %f861, %f585;
	add.f32 	%f862, %f862, %f587;
$L__BB0_41:
	add.s32 	%r47, %r10, 19;
	setp.eq.s32 	%p59, %r47, %r3;
	setp.gt.s32 	%p60, %r47, 20479;
	or.pred  	%p61, %p59, %p60;
	@%p61 bra 	$L__BB0_43;
	ld.shared.v4.f32 	{%f588, %f589, %f590, %f591}, [%r11+304];
	sub.f32 	%f592, %f588, %f1;
	sub.f32 	%f593, %f589, %f2;
	sub.f32 	%f594, %f590, %f3;
	mul.f32 	%f595, %f593, %f593;
	fma.rn.f32 	%f596, %f592, %f592, %f595;
	fma.rn.f32 	%f597, %f594, %f594, %f596;
	sqrt.rn.f32 	%f598, %f597;
	cvt.f64.f32 	%fd135, %f591;
	mul.f64 	%fd136, %fd1, %fd135;
	cvt.f64.f32 	%fd137, %f597;
	div.rn.f64 	%fd138, %fd136, %fd137;
	mul.f32 	%f599, %f597, %f597;
	cvt.f64.f32 	%fd139, %f599;
	div.rn.f64 	%fd140, %fd136, %fd139;
	sub.f64 	%fd141, %fd138, %fd140;
	cvt.rn.f32.f64 	%f600, %fd141;
	mul.f32 	%f601, %f592, %f600;
	div.rn.f32 	%f602, %f601, %f598;
	mul.f32 	%f603, %f593, %f600;
	div.rn.f32 	%f604, %f603, %f598;
	mul.f32 	%f605, %f594, %f600;
	div.rn.f32 	%f606, %f605, %f598;
	add.f32 	%f860, %f860, %f602;
	add.f32 	%f861, %f861, %f604;
	add.f32 	%f862, %f862, %f606;
$L__BB0_43:
	add.s32 	%r48, %r10, 20;
	setp.eq.s32 	%p62, %r48, %r3;
	setp.gt.s32 	%p63, %r48, 20479;
	or.pred  	%p64, %p62, %p63;
	@%p64 bra 	$L__BB0_45;
	ld.shared.v4.f32 	{%f607, %f608, %f609, %f610}, [%r11+320];
	sub.f32 	%f611, %f607, %f1;
	sub.f32 	%f612, %f608, %f2;
	sub.f32 	%f613, %f609, %f3;
	mul.f32 	%f614, %f612, %f612;
	fma.rn.f32 	%f615, %f611, %f611, %f614;
	fma.rn.f32 	%f616, %f613, %f613, %f615;
	sqrt.rn.f32 	%f617, %f616;
	cvt.f64.f32 	%fd142, %f610;
	mul.f64 	%fd143, %fd1, %fd142;
	cvt.f64.f32 	%fd144, %f616;
	div.rn.f64 	%fd145, %fd143, %fd144;
	mul.f32 	%f618, %f616, %f616;
	cvt.f64.f32 	%fd146, %f618;
	div.rn.f64 	%fd147, %fd143, %fd146;
	sub.f64 	%fd148, %fd145, %fd147;
	cvt.rn.f32.f64 	%f619, %fd148;
	mul.f32 	%f620, %f611, %f619;
	div.rn.f32 	%f621, %f620, %f617;
	mul.f32 	%f622, %f612, %f619;
	div.rn.f32 	%f623, %f622, %f617;
	mul.f32 	%f624, %f613, %f619;
	div.rn.f32 	%f625, %f624, %f617;
	add.f32 	%f860, %f860, %f621;
	add.f32 	%f861, %f861, %f623;
	add.f32 	%f862, %f862, %f625;
$L__BB0_45:
	add.s32 	%r49, %r10, 21;
	setp.eq.s32 	%p65, %r49, %r3;
	setp.gt.s32 	%p66, %r49, 20479;
	or.pred  	%p67, %p65, %p66;
	@%p67 bra 	$L__BB0_47;
	ld.shared.v4.f32 	{%f626, %f627, %f628, %f629}, [%r11+336];
	sub.f32 	%f630, %f626, %f1;
	sub.f32 	%f631, %f627, %f2;
	sub.f32 	%f632, %f628, %f3;
	mul.f32 	%f633, %f631, %f631;
	fma.rn.f32 	%f634, %f630, %f630, %f633;
	fma.rn.f32 	%f635, %f632, %f632, %f634;
	sqrt.rn.f32 	%f636, %f635;
	cvt.f64.f32 	%fd149, %f629;
	mul.f64 	%fd150, %fd1, %fd149;
	cvt.f64.f32 	%fd151, %f635;
	div.rn.f64 	%fd152, %fd150, %fd151;
	mul.f32 	%f637, %f635, %f635;
	cvt.f64.f32 	%fd153, %f637;
	div.rn.f64 	%fd154, %fd150, %fd153;
	sub.f64 	%fd155, %fd152, %fd154;
	cvt.rn.f32.f64 	%f638, %fd155;
	mul.f32 	%f639, %f630, %f638;
	div.rn.f32 	%f640, %f639, %f636;
	mul.f32 	%f641, %f631, %f638;
	div.rn.f32 	%f642, %f641, %f636;
	mul.f32 	%f643, %f632, %f638;
	div.rn.f32 	%f644, %f643, %f636;
	add.f32 	%f860, %f860, %f640;
	add.f32 	%f861, %f861, %f642;
	add.f32 	%f862, %f862, %f644;
$L__BB0_47:
	add.s32 	%r50, %r10, 22;
	setp.eq.s32 	%p68, %r50, %r3;
	setp.gt.s32 	%p69, %r50, 20479;
	or.pred  	%p70, %p68, %p69;
	@%p70 bra 	$L__BB0_49;
	ld.shared.v4.f32 	{%f645, %f646, %f647, %f648}, [%r11+352];
	sub.f32 	%f649, %f645, %f1;
	sub.f32 	%f650, %f646, %f2;
	sub.f32 	%f651, %f647, %f3;
	mul.f32 	%f652, %f650, %f650;
	fma.rn.f32 	%f653, %f649, %f649, %f652;
	fma.rn.f32 	%f654, %f651, %f651, %f653;
	sqrt.rn.f32 	%f655, %f654;
	cvt.f64.f32 	%fd156, %f648;
	mul.f64 	%fd157, %fd1, %fd156;
	cvt.f64.f32 	%fd158, %f654;
	div.rn.f64 	%fd159, %fd157, %fd158;
	mul.f32 	%f656, %f654, %f654;
	cvt.f64.f32 	%fd160, %f656;
	div.rn.f64 	%fd161, %fd157, %fd160;
	sub.f64 	%fd162, %fd159, %fd161;
	cvt.rn.f32.f64 	%f657, %fd162;
	mul.f32 	%f658, %f649, %f657;
	div.rn.f32 	%f659, %f658, %f655;
	mul.f32 	%f660, %f650, %f657;
	div.rn.f32 	%f661, %f660, %f655;
	mul.f32 	%f662, %f651, %f657;
	div.rn.f32 	%f663, %f662, %f655;
	add.f32 	%f860, %f860, %f659;
	add.f32 	%f861, %f861, %f661;
	add.f32 	%f862, %f862, %f663;
$L__BB0_49:
	add.s32 	%r51, %r10, 23;
	setp.eq.s32 	%p71, %r51, %r3;
	setp.gt.s32 	%p72, %r51, 20479;
	or.pred  	%p73, %p71, %p72;
	@%p73 bra 	$L__BB0_51;
	ld.shared.v4.f32 	{%f664, %f665, %f666, %f667}, [%r11+368];
	sub.f32 	%f668, %f664, %f1;
	sub.f32 	%f669, %f665, %f2;
	sub.f32 	%f670, %f666, %f3;
	mul.f32 	%f671, %f669, %f669;
	fma.rn.f32 	%f672, %f668, %f668, %f671;
	fma.rn.f32 	%f673, %f670, %f670, %f672;
	sqrt.rn.f32 	%f674, %f673;
	cvt.f64.f32 	%fd163, %f667;
	mul.f64 	%fd164, %fd1, %fd163;
	cvt.f64.f32 	%fd165, %f673;
	div.rn.f64 	%fd166, %fd164, %fd165;
	mul.f32 	%f675, %f673, %f673;
	cvt.f64.f32 	%fd167, %f675;
	div.rn.f64 	%fd168, %fd164, %fd167;
	sub.f64 	%fd169, %fd166, %fd168;
	cvt.rn.f32.f64 	%f676, %fd169;
	mul.f32 	%f677, %f668, %f676;
	div.rn.f32 	%f678, %f677, %f674;
	mul.f32 	%f679, %f669, %f676;
	div.rn.f32 	%f680, %f679, %f674;
	mul.f32 	%f681, %f670, %f676;
	div.rn.f32 	%f682, %f681, %f674;
	add.f32 	%f860, %f860, %f678;
	add.f32 	%f861, %f861, %f680;
	add.f32 	%f862, %f862, %f682;
$L__BB0_51:
	add.s32 	%r52, %r10, 24;
	setp.eq.s32 	%p74, %r52, %r3;
	setp.gt.s32 	%p75, %r52, 20479;
	or.pred  	%p76, %p74, %p75;
	@%p76 bra 	$L__BB0_53;
	ld.shared.v4.f32 	{%f683, %f684, %f685, %f686}, [%r11+384];
	sub.f32 	%f687, %f683, %f1;
	sub.f32 	%f688, %f684, %f2;
	sub.f32 	%f689, %f685, %f3;
	mul.f32 	%f690, %f688, %f688;
	fma.rn.f32 	%f691, %f687, %f687, %f690;
	fma.rn.f32 	%f692, %f689, %f689, %f691;
	sqrt.rn.f32 	%f693, %f692;
	cvt.f64.f32 	%fd170, %f686;
	mul.f64 	%fd171, %fd1, %fd170;
	cvt.f64.f32 	%fd172, %f692;
	div.rn.f64 	%fd173, %fd171, %fd172;
	mul.f32 	%f694, %f692, %f692;
	cvt.f64.f32 	%fd174, %f694;
	div.rn.f64 	%fd175, %fd171, %fd174;
	sub.f64 	%fd176, %fd173, %fd175;
	cvt.rn.f32.f64 	%f695, %fd176;
	mul.f32 	%f696, %f687, %f695;
	div.rn.f32 	%f697, %f696, %f693;
	mul.f32 	%f698, %f688, %f695;
	div.rn.f32 	%f699, %f698, %f693;
	mul.f32 	%f700, %f689, %f695;
	div.rn.f32 	%f701, %f700, %f693;
	add.f32 	%f860, %f860, %f697;
	add.f32 	%f861, %f861, %f699;
	add.f32 	%f862, %f862, %f701;
$L__BB0_53:
	add.s32 	%r53, %r10, 25;
	setp.eq.s32 	%p77, %r53, %r3;
	setp.gt.s32 	%p78, %r53, 20479;
	or.pred  	%p79, %p77, %p78;
	@%p79 bra 	$L__BB0_55;
	ld.shared.v4.f32 	{%f702, %f703, %f704, %f705}, [%r11+400];
	sub.f32 	%f706, %f702, %f1;
	sub.f32 	%f707, %f703, %f2;
	sub.f32 	%f708, %f704, %f3;
	mul.f32 	%f709, %f707, %f707;
	fma.rn.f32 	%f710, %f706, %f706, %f709;
	fma.rn.f32 	%f711, %f708, %f708, %f710;
	sqrt.rn.f32 	%f712, %f711;
	cvt.f64.f32 	%fd177, %f705;
	mul.f64 	%fd178, %fd1, %fd177;
	cvt.f64.f32 	%fd179, %f711;
	div.rn.f64 	%fd180, %fd178, %fd179;
	mul.f32 	%f713, %f711, %f711;
	cvt.f64.f32 	%fd181, %f713;
	div.rn.f64 	%fd182, %fd178, %fd181;
	sub.f64 	%fd183, %fd180, %fd182;
	cvt.rn.f32.f64 	%f714, %fd183;
	mul.f32 	%f715, %f706, %f714;
	div.rn.f32 	%f716, %f715, %f712;
	mul.f32 	%f717, %f707, %f714;
	div.rn.f32 	%f718, %f717, %f712;
	mul.f32 	%f719, %f708, %f714;
	div.rn.f32 	%f720, %f719, %f712;
	add.f32 	%f860, %f860, %f716;
	add.f32 	%f861, %f861, %f718;
	add.f32 	%f862, %f862, %f720;
$L__BB0_55:
	add.s32 	%r54, %r10, 26;
	setp.eq.s32 	%p80, %r54, %r3;
	setp.gt.s32 	%p81, %r54, 20479;
	or.pred  	%p82, %p80, %p81;
	@%p82 bra 	$L__BB0_57;
	ld.shared.v4.f32 	{%f721, %f722, %f723, %f724}, [%r11+416];
	sub.f32 	%f725, %f721, %f1;
	sub.f32 	%f726, %f722, %f2;
	sub.f32 	%f727, %f723, %f3;
	mul.f32 	%f728, %f726, %f726;
	fma.rn.f32 	%f729, %f725, %f725, %f728;
	fma.rn.f32 	%f730, %f727, %f727, %f729;
	sqrt.rn.f32 	%f731, %f730;
	cvt.f64.f32 	%fd184, %f724;
	mul.f64 	%fd185, %fd1, %fd184;
	cvt.f64.f32 	%fd186, %f730;
	div.rn.f64 	%fd187, %fd185, %fd186;
	mul.f32 	%f732, %f730, %f730;
	cvt.f64.f32 	%fd188, %f732;
	div.rn.f64 	%fd189, %fd185, %fd188;
	sub.f64 	%fd190, %fd187, %fd189;
	cvt.rn.f32.f64 	%f733, %fd190;
	mul.f32 	%f734, %f725, %f733;
	div.rn.f32 	%f735, %f734, %f731;
	mul.f32 	%f736, %f726, %f733;
	div.rn.f32 	%f737, %f736, %f731;
	mul.f32 	%f738, %f727, %f733;
	div.rn.f32 	%f739, %f738, %f731;
	add.f32 	%f860, %f860, %f735;
	add.f32 	%f861, %f861, %f737;
	add.f32 	%f862, %f862, %f739;
$L__BB0_57:
	add.s32 	%r55, %r10, 27;
	setp.eq.s32 	%p83, %r55, %r3;
	setp.gt.s32 	%p84, %r55, 20479;
	or.pred  	%p85, %p83, %p84;
	@%p85 bra 	$L__BB0_59;
	ld.shared.v4.f32 	{%f740, %f741, %f742, %f743}, [%r11+432];
	sub.f32 	%f744, %f740, %f1;
	sub.f32 	%f745, %f741, %f2;
	sub.f32 	%f746, %f742, %f3;
	mul.f32 	%f747, %f745, %f745;
	fma.rn.f32 	%f748, %f744, %f744, %f747;
	fma.rn.f32 	%f749, %f746, %f746, %f748;
	sqrt.rn.f32 	%f750, %f749;
	cvt.f64.f32 	%fd191, %f743;
	mul.f64 	%fd192, %fd1, %fd191;
	cvt.f64.f32 	%fd193, %f749;
	div.rn.f64 	%fd194, %fd192, %fd193;
	mul.f32 	%f751, %f749, %f749;
	cvt.f64.f32 	%fd195, %f751;
	div.rn.f64 	%fd196, %fd192, %fd195;
	sub.f64 	%fd197, %fd194, %fd196;
	cvt.rn.f32.f64 	%f752, %fd197;
	mul.f32 	%f753, %f744, %f752;
	div.rn.f32 	%f754, %f753, %f750;
	mul.f32 	%f755, %f745, %f752;
	div.rn.f32 	%f756, %f755, %f750;
	mul.f32 	%f757, %f746, %f752;
	div.rn.f32 	%f758, %f757, %f750;
	add.f32 	%f860, %f860, %f754;
	add.f32 	%f861, %f861, %f756;
	add.f32 	%f862, %f862, %f758;
$L__BB0_59:
	add.s32 	%r56, %r10, 28;
	setp.eq.s32 	%p86, %r56, %r3;
	setp.gt.s32 	%p87, %r56, 20479;
	or.pred  	%p88, %p86, %p87;
	@%p88 bra 	$L__BB0_61;
	ld.shared.v4.f32 	{%f759, %f760, %f761, %f762}, [%r11+448];
	sub.f32 	%f763, %f759, %f1;
	sub.f32 	%f764, %f760, %f2;
	sub.f32 	%f765, %f761, %f3;
	mul.f32 	%f766, %f764, %f764;
	fma.rn.f32 	%f767, %f763, %f763, %f766;
	fma.rn.f32 	%f768, %f765, %f765, %f767;
	sqrt.rn.f32 	%f769, %f768;
	cvt.f64.f32 	%fd198, %f762;
	mul.f64 	%fd199, %fd1, %fd198;
	cvt.f64.f32 	%fd200, %f768;
	div.rn.f64 	%fd201, %fd199, %fd200;
	mul.f32 	%f770, %f768, %f768;
	cvt.f64.f32 	%fd202, %f770;
	div.rn.f64 	%fd203, %fd199, %fd202;
	sub.f64 	%fd204, %fd201, %fd203;
	cvt.rn.f32.f64 	%f771, %fd204;
	mul.f32 	%f772, %f763, %f771;
	div.rn.f32 	%f773, %f772, %f769;
	mul.f32 	%f774, %f764, %f771;
	div.rn.f32 	%f775, %f774, %f769;
	mul.f32 	%f776, %f765, %f771;
	div.rn.f32 	%f777, %f776, %f769;
	add.f32 	%f860, %f860, %f773;
	add.f32 	%f861, %f861, %f775;
	add.f32 	%f862, %f862, %f777;
$L__BB0_61:
	add.s32 	%r57, %r10, 29;
	setp.eq.s32 	%p89, %r57, %r3;
	setp.gt.s32 	%p90, %r57, 20479;
	or.pred  	%p91, %p89, %p90;
	@%p91 bra 	$L__BB0_63;
	ld.shared.v4.f32 	{%f778, %f779, %f780, %f781}, [%r11+464];
	sub.f32 	%f782, %f778, %f1;
	sub.f32 	%f783, %f779, %f2;
	sub.f32 	%f784, %f780, %f3;
	mul.f32 	%f785, %f783, %f783;
	fma.rn.f32 	%f786, %f782, %f782, %f785;
	fma.rn.f32 	%f787, %f784, %f784, %f786;
	sqrt.rn.f32 	%f788, %f787;
	cvt.f64.f32 	%fd205, %f781;
	mul.f64 	%fd206, %fd1, %fd205;
	cvt.f64.f32 	%fd207, %f787;
	div.rn.f64 	%fd208, %fd206, %fd207;
	mul.f32 	%f789, %f787, %f787;
	cvt.f64.f32 	%fd209, %f789;
	div.rn.f64 	%fd210, %fd206, %fd209;
	sub.f64 	%fd211, %fd208, %fd210;
	cvt.rn.f32.f64 	%f790, %fd211;
	mul.f32 	%f791, %f782, %f790;
	div.rn.f32 	%f792, %f791, %f788;
	mul.f32 	%f793, %f783, %f790;
	div.rn.f32 	%f794, %f793, %f788;
	mul.f32 	%f795, %f784, %f790;
	div.rn.f32 	%f796, %f795, %f788;
	add.f32 	%f860, %f860, %f792;
	add.f32 	%f861, %f861, %f794;
	add.f32 	%f862, %f862, %f796;
$L__BB0_63:
	add.s32 	%r58, %r10, 30;
	setp.eq.s32 	%p92, %r58, %r3;
	setp.gt.s32 	%p93, %r58, 20479;
	or.pred  	%p94, %p92, %p93;
	@%p94 bra 	$L__BB0_65;
	ld.shared.v4.f32 	{%f797, %f798, %f799, %f800}, [%r11+480];
	sub.f32 	%f801, %f797, %f1;
	sub.f32 	%f802, %f798, %f2;
	sub.f32 	%f803, %f799, %f3;
	mul.f32 	%f804, %f802, %f802;
	fma.rn.f32 	%f805, %f801, %f801, %f804;
	fma.rn.f32 	%f806, %f803, %f803, %f805;
	sqrt.rn.f32 	%f807, %f806;
	cvt.f64.f32 	%fd212, %f800;
	mul.f64 	%fd213, %fd1, %fd212;
	cvt.f64.f32 	%fd214, %f806;
	div.rn.f64 	%fd215, %fd213, %fd214;
	mul.f32 	%f808, %f806, %f806;
	cvt.f64.f32 	%fd216, %f808;
	div.rn.f64 	%fd217, %fd213, %fd216;
	sub.f64 	%fd218, %fd215, %fd217;
	cvt.rn.f32.f64 	%f809, %fd218;
	mul.f32 	%f810, %f801, %f809;
	div.rn.f32 	%f811, %f810, %f807;
	mul.f32 	%f812, %f802, %f809;
	div.rn.f32 	%f813, %f812, %f807;
	mul.f32 	%f814, %f803, %f809;
	div.rn.f32 	%f815, %f814, %f807;
	add.f32 	%f860, %f860, %f811;
	add.f32 	%f861, %f861, %f813;
	add.f32 	%f862, %f862, %f815;
$L__BB0_65:
	add.s32 	%r59, %r10, 31;
	setp.eq.s32 	%p95, %r59, %r3;
	setp.gt.s32 	%p96, %r59, 20479;
	or.pred  	%p97, %p95, %p96;
	@%p97 bra 	$L__BB0_67;
	ld.shared.v4.f32 	{%f816, %f817, %f818, %f819}, [%r11+496];
	sub.f32 	%f820, %f816, %f1;
	sub.f32 	%f821, %f817, %f2;
	sub.f32 	%f822, %f818, %f3;
	mul.f32 	%f823, %f821, %f821;
	fma.rn.f32 	%f824, %f820, %f820, %f823;
	fma.rn.f32 	%f825, %f822, %f822, %f824;
	sqrt.rn.f32 	%f826, %f825;
	cvt.f64.f32 	%fd219, %f819;
	mul.f64 	%fd220, %fd1, %fd219;
	cvt.f64.f32 	%fd221, %f825;
	div.rn.f64 	%fd222, %fd220, %fd221;
	mul.f32 	%f827, %f825, %f825;
	cvt.f64.f32 	%fd223, %f827;
	div.rn.f64 	%fd224, %fd220, %fd223;
	sub.f64 	%fd225, %fd222, %fd224;
	cvt.rn.f32.f64 	%f828, %fd225;
	mul.f32 	%f829, %f820, %f828;
	div.rn.f32 	%f830, %f829, %f826;
	mul.f32 	%f831, %f821, %f828;
	div.rn.f32 	%f832, %f831, %f826;
	mul.f32 	%f833, %f822, %f828;
	div.rn.f32 	%f834, %f833, %f826;
	add.f32 	%f860, %f860, %f830;
	add.f32 	%f861, %f861, %f832;
	add.f32 	%f862, %f862, %f834;
$L__BB0_67:
	add.s32 	%r66, %r66, 32;
	setp.ne.s32 	%p98, %r66, %r6;
	mov.u32 	%r68, %r6;
	@%p98 bra 	$L__BB0_3;
$L__BB0_68:
	setp.eq.s32 	%p99, %r5, 0;
	@%p99 bra 	$L__BB0_73;
	mov.b32 	%r69, 0;
$L__BB0_70:
	.pragma "nounroll";
	add.s32 	%r61, %r68, %r8;
	setp.eq.s32 	%p100, %r61, %r3;
	setp.gt.s32 	%p101, %r61, 20479;
	or.pred  	%p102, %p100, %p101;
	@%p102 bra 	$L__BB0_72;
	shl.b32 	%r62, %r68, 4;
	mov.u32 	%r63, _ZZ9getForcesP6float4P6float3S2_E5shPos;
	add.s32 	%r64, %r63, %r62;
	ld.shared.v4.f32 	{%f835, %f836, %f837, %f838}, [%r64];
	sub.f32 	%f839, %f835, %f1;
	sub.f32 	%f840, %f836, %f2;
	sub.f32 	%f841, %f837, %f3;
	mul.f32 	%f842, %f840, %f840;
	fma.rn.f32 	%f843, %f839, %f839, %f842;
	fma.rn.f32 	%f844, %f841, %f841, %f843;
	sqrt.rn.f32 	%f845, %f844;
	cvt.f64.f32 	%fd226, %f838;
	mul.f64 	%fd227, %fd1, %fd226;
	cvt.f64.f32 	%fd228, %f844;
	div.rn.f64 	%fd229, %fd227, %fd228;
	mul.f32 	%f846, %f844, %f844;
	cvt.f64.f32 	%fd230, %f846;
	div.rn.f64 	%fd231, %fd227, %fd230;
	sub.f64 	%fd232, %fd229, %fd231;
	cvt.rn.f32.f64 	%f847, %fd232;
	mul.f32 	%f848, %f839, %f847;
	div.rn.f32 	%f849, %f848, %f845;
	mul.f32 	%f850, %f840, %f847;
	div.rn.f32 	%f851, %f850, %f845;
	mul.f32 	%f852, %f841, %f847;
	div.rn.f32 	%f853, %f852, %f845;
	add.f32 	%f860, %f860, %f849;
	add.f32 	%f861, %f861, %f851;
	add.f32 	%f862, %f862, %f853;
$L__BB0_72:
	add.s32 	%r68, %r68, 1;
	add.s32 	%r69, %r69, 1;
	setp.ne.s32 	%p103, %r69, %r5;
	@%p103 bra 	$L__BB0_70;
$L__BB0_73:
	add.s32 	%r65, %r65, 1;
	setp.ne.s32 	%p104, %r65, %r4;
	@%p104 bra 	$L__BB0_1;
	setp.gt.s32 	%p105, %r3, 20479;
	@%p105 bra 	$L__BB0_76;
	ld.param.u64 	%rd11, [_Z9getForcesP6float4P6float3S2__param_2];
	cvta.to.global.u64 	%rd8, %rd11;
	mul.wide.s32 	%rd9, %r3, 12;
	add.s64 	%rd10, %rd8, %rd9;
	st.global.f32 	[%rd10], %f860;
	st.global.f32 	[%rd10+4], %f861;
	st.global.f32 	[%rd10+8], %f862;
$L__BB0_76:
	ret;

}
	// .globl	_Z10moveBodiesP6float4P6float3S2_
.visible .entry _Z10moveBodiesP6float4P6float3S2_(
	.param .u64 .ptr .align 1 _Z10moveBodiesP6float4P6float3S2__param_0,
	.param .u64 .ptr .align 1 _Z10moveBodiesP6float4P6float3S2__param_1,
	.param .u64 .ptr .align 1 _Z10moveBodiesP6float4P6float3S2__param_2
)
{
	.reg .pred 	%p<2>;
	.reg .b32 	%r<5>;
	.reg .b32 	%f<22>;
	.reg .b64 	%rd<12>;
	.reg .b64 	%fd<31>;

	ld.param.u64 	%rd1, [_Z10moveBodiesP6float4P6float3S2__param_0];
	ld.param.u64 	%rd2, [_Z10moveBodiesP6float4P6float3S2__param_1];
	ld.param.u64 	%rd3, [_Z10moveBodiesP6float4P6float3S2__param_2];
	mov.u32 	%r2, %tid.x;
	mov.u32 	%r3, %ntid.x;
	mov.u32 	%r4, %ctaid.x;
	mad.lo.s32 	%r1, %r3, %r4, %r2;
	setp.gt.s32 	%p1, %r1, 20479;
	@%p1 bra 	$L__BB1_2;
	cvta.to.global.u64 	%rd4, %rd3;
	cvta.to.global.u64 	%rd5, %rd2;
	cvta.to.global.u64 	%rd6, %rd1;
	mul.wide.s32 	%rd7, %r1, 12;
	add.s64 	%rd8, %rd4, %rd7;
	ld.global.f32 	%f1, [%rd8];
	cvt.f64.f32 	%fd1, %f1;
	add.s64 	%rd9, %rd5, %rd7;
	ld.global.f32 	%f2, [%rd9];
	cvt.f64.f32 	%fd2, %f2;
	mul.f64 	%fd3, %fd2, 0d3FE0000000000000;
	sub.f64 	%fd4, %fd1, %fd3;
	mul.wide.s32 	%rd10, %r1, 16;
	add.s64 	%rd11, %rd6, %rd10;
	ld.global.f32 	%f3, [%rd11+12];
	cvt.f64.f32 	%fd5, %f3;
	div.rn.f64 	%fd6, %fd4, %fd5;
	fma.rn.f64 	%fd7, %fd6, 0d3F50624DD2F1A9FC, %fd2;
	cvt.rn.f32.f64 	%f4, %fd7;
	st.global.f32 	[%rd9], %f4;
	ld.global.f32 	%f5, [%rd8+4];
	cvt.f64.f32 	%fd8, %f5;
	ld.global.f32 	%f6, [%rd9+4];
	cvt.f64.f32 	%fd9, %f6;
	mul.f64 	%fd10, %fd9, 0d3FE0000000000000;
	sub.f64 	%fd11, %fd8, %fd10;
	ld.global.f32 	%f7, [%rd11+12];
	cvt.f64.f32 	%fd12, %f7;
	div.rn.f64 	%fd13, %fd11, %fd12;
	fma.rn.f64 	%fd14, %fd13, 0d3F50624DD2F1A9FC, %fd9;
	cvt.rn.f32.f64 	%f8, %fd14;
	st.global.f32 	[%rd9+4], %f8;
	ld.global.f32 	%f9, [%rd8+8];
	cvt.f64.f32 	%fd15, %f9;
	ld.global.f32 	%f10, [%rd9+8];
	cvt.f64.f32 	%fd16, %f10;
	mul.f64 	%fd17, %fd16, 0d3FE0000000000000;
	sub.f64 	%fd18, %fd15, %fd17;
	ld.global.f32 	%f11, [%rd11+12];
	cvt.f64.f32 	%fd19, %f11;
	div.rn.f64 	%fd20, %fd18, %fd19;
	fma.rn.f64 	%fd21, %fd20, 0d3F50624DD2F1A9FC, %fd16;
	cvt.rn.f32.f64 	%f12, %fd21;
	st.global.f32 	[%rd9+8], %f12;
	cvt.f64.f32 	%fd22, %f4;
	.pragma "used_bytes_mask 4095";
	ld.global.v4.f32 	{%f13, %f14, %f15, %f16}, [%rd11];
	cvt.f64.f32 	%fd23, %f13;
	fma.rn.f64 	%fd24, %fd22, 0d3F50624DD2F1A9FC, %fd23;
	cvt.rn.f32.f64 	%f17, %fd24;
	st.global.f32 	[%rd11], %f17;
	ld.global.f32 	%f18, [%rd9+4];
	cvt.f64.f32 	%fd25, %f18;
	cvt.f64.f32 	%fd26, %f14;
	fma.rn.f64 	%fd27, %fd25, 0d3F50624DD2F1A9FC, %fd26;
	cvt.rn.f32.f64 	%f19, %fd27;
	st.global.f32 	[%rd11+4], %f19;
	ld.global.f32 	%f20, [%rd9+8];
	cvt.f64.f32 	%fd28, %f20;
	cvt.f64.f32 	%fd29, %f15;
	fma.rn.f64 	%fd30, %fd28, 0d3F50624DD2F1A9FC, %fd29;
	cvt.rn.f32.f64 	%f21, %fd30;
	st.global.f32 	[%rd11+8], %f21;
$L__BB1_2:
	ret;

}


// ===== COMPILED SASS (sm_100) =====

	.target	sm_100

	.elftype	@"ET_EXEC"


//--------------------- .note.nv.tkinfo           --------------------------
	.section	.note.nv.tkinfo,"",@"SHT_NOTE"
	.sectionflags	@"SHF_NOTE_NV_TKINFO"
	.tkinfo
        /*0018*/ 	.word	0x00000002
        /*0030*/ 	.string	""
        /*0030*/ 	.string	"ptxas"
        /*0030*/ 	.string	"Cuda compilation tools, release 13.0, V13.0.88"
        /*0030*/ 	.string	"Build cuda_13.0.r13.0/compiler.36424714_0"
        /*0030*/ 	.string	"-arch sm_100 -m 64 "



//--------------------- .note.nv.cuinfo           --------------------------
	.section	.note.nv.cuinfo,"",@"SHT_NOTE"
	.sectionflags	@"SHF_NOTE_NV_CUINFO"
        /*0018*/ 	.short	0x0002
        /*001a*/ 	.short	0x0064
        /*001c*/ 	.short	0x0082
	.zero		2


//--------------------- .nv.info                  --------------------------
	.section	.nv.info,"",@"SHT_CUDA_INFO"
	.align	4


	//----- nvinfo : EIATTR_REGCOUNT
	.align		4
        /*0000*/ 	.byte	0x04, 0x2f
        /*0002*/ 	.short	(.L_1 - .L_0)
	.align		4
.L_0:
        /*0004*/ 	.word	index@(_Z9getForcesP6float4P6float3S2_)
        /*0008*/ 	.word	0x0000002e


	//----- nvinfo : EIATTR_FRAME_SIZE
	.align		4
.L_1:
        /*000c*/ 	.byte	0x04, 0x11
        /*000e*/ 	.short	(.L_3 - .L_2)
	.align		4
.L_2:
        /*0010*/ 	.word	index@($__internal_3_$__cuda_sm3x_div_rn_noftz_f32_slowpath)
        /*0014*/ 	.word	0x00000000


	//----- nvinfo : EIATTR_FRAME_SIZE
	.align		4
.L_3:
        /*0018*/ 	.byte	0x04, 0x11
        /*001a*/ 	.short	(.L_5 - .L_4)
	.align		4
.L_4:
        /*001c*/ 	.word	index@($__internal_2_$__cuda_sm20_sqrt_rn_f32_slowpath)
        /*0020*/ 	.word	0x00000000


	//----- nvinfo : EIATTR_FRAME_SIZE
	.align		4
.L_5:
        /*0024*/ 	.byte	0x04, 0x11
        /*0026*/ 	.short	(.L_7 - .L_6)
	.align		4
.L_6:
        /*0028*/ 	.word	index@($__internal_1_$__cuda_sm20_div_rn_f64_full)
        /*002c*/ 	.word	0x00000000


	//----- nvinfo : EIATTR_FRAME_SIZE
	.align		4
.L_7:
        /*0030*/ 	.byte	0x04, 0x11
        /*0032*/ 	.short	(.L_9 - .L_8)
	.align		4
.L_8:
        /*0034*/ 	.word	index@(_Z9getForcesP6float4P6float3S2_)
        /*0038*/ 	.word	0x00000000


	//----- nvinfo : EIATTR_REGCOUNT
	.align		4
.L_9:
        /*003c*/ 	.byte	0x04, 0x2f
        /*003e*/ 	.short	(.L_11 - .L_10)
	.align		4
.L_10:
        /*0040*/ 	.word	index@(_Z10moveBodiesP6float4P6float3S2_)
        /*0044*/ 	.word	0x0000001f


	//----- nvinfo : EIATTR_FRAME_SIZE
	.align		4
.L_11:
        /*0048*/ 	.byte	0x04, 0x11
        /*004a*/ 	.short	(.L_13 - .L_12)
	.align		4
.L_12:
        /*004c*/ 	.word	index@($__internal_0_$__cuda_sm20_div_rn_f64_full)
        /*0050*/ 	.word	0x00000000


	//----- nvinfo : EIATTR_FRAME_SIZE
	.align		4
.L_13:
        /*0054*/ 	.byte	0x04, 0x11
        /*0056*/ 	.short	(.L_15 - .L_14)
	.align		4
.L_14:
        /*0058*/ 	.word	index@(_Z10moveBodiesP6float4P6float3S2_)
        /*005c*/ 	.word	0x00000000


	//----- nvinfo : EIATTR_MIN_STACK_SIZE
	.align		4
.L_15:
        /*0060*/ 	.byte	0x04, 0x12
        /*0062*/ 	.short	(.L_17 - .L_16)
	.align		4
.L_16:
        /*0064*/ 	.word	index@(_Z10moveBodiesP6float4P6float3S2_)
        /*0068*/ 	.word	0x00000000


	//----- nvinfo : EIATTR_MIN_STACK_SIZE
	.align		4
.L_17:
        /*006c*/ 	.byte	0x04, 0x12
        /*006e*/ 	.short	(.L_19 - .L_18)
	.align		4
.L_18:
        /*0070*/ 	.word	index@(_Z9getForcesP6float4P6float3S2_)
        /*0074*/ 	.word	0x00000000
.L_19:


//--------------------- .nv.compat                --------------------------
	.section	.nv.compat,"",@"SHT_CUDA_COMPAT_INFO"
	.align	4
        /*0000*/ 	.byte	0x02, 0x09, 0x00, 0x00, 0x02, 0x02, 0x01, 0x00, 0x02, 0x05, 0x05, 0x00, 0x03, 0x07, 0x01, 0x01
        /*0010*/ 	.byte	0x02, 0x03, 0x00, 0x00, 0x02, 0x06, 0x01, 0x00, 0x04, 0x0b, 0x08, 0x00, 0x01, 0x00, 0x00, 0x00
        /*0020*/ 	.byte	0x00, 0x00, 0x00, 0x00


//--------------------- .nv.info._Z10moveBodiesP6float4P6float3S2_ --------------------------
	.section	.nv.info._Z10moveBodiesP6float4P6float3S2_,"",@"SHT_CUDA_INFO"
	.sectionflags	@""
	.align	4


	//----- nvinfo : EIATTR_CUDA_API_VERSION
	.align		4
        /*0000*/ 	.byte	0x04, 0x37
        /*0002*/ 	.short	(.L_21 - .L_20)
.L_20:
        /*0004*/ 	.word	0x00000082


	//----- nvinfo : EIATTR_KPARAM_INFO
	.align		4
.L_21:
        /*0008*/ 	.byte	0x04, 0x17
        /*000a*/ 	.short	(.L_23 - .L_22)
.L_22:
        /*000c*/ 	.word	0x00000000
        /*0010*/ 	.short	0x0002
        /*0012*/ 	.short	0x0010
        /*0014*/ 	.byte	0x00, 0xf5, 0x21, 0x00


	//----- nvinfo : EIATTR_KPARAM_INFO
	.align		4
.L_23:
        /*0018*/ 	.byte	0x04, 0x17
        /*001a*/ 	.short	(.L_25 - .L_24)
.L_24:
        /*001c*/ 	.word	0x00000000
        /*0020*/ 	.short	0x0001
        /*0022*/ 	.short	0x0008
        /*0024*/ 	.byte	0x00, 0xf5, 0x21, 0x00


	//----- nvinfo : EIATTR_KPARAM_INFO
	.align		4
.L_25:
        /*0028*/ 	.byte	0x04, 0x17
        /*002a*/ 	.short	(.L_27 - .L_26)
.L_26:
        /*002c*/ 	.word	0x00000000
        /*0030*/ 	.short	0x0000
        /*0032*/ 	.short	0x0000
        /*0034*/ 	.byte	0x00, 0xf5, 0x21, 0x00


	//----- nvinfo : EIATTR_SPARSE_MMA_MASK
	.align		4
.L_27:
        /*0038*/ 	.byte	0x03, 0x50
        /*003a*/ 	.short	0x0000


	//----- nvinfo : EIATTR_MAXREG_COUNT
	.align		4
        /*003c*/ 	.byte	0x03, 0x1b
        /*003e*/ 	.short	0x00ff


	//----- nvinfo : EIATTR_MERCURY_ISA_VERSION
	.align		4
        /*0040*/ 	.byte	0x03, 0x5f
        /*0042*/ 	.short	0x0101


	//----- nvinfo : EIATTR_UNUSED_LOAD_BYTE_OFFSET
	.align		4
        /*0044*/ 	.byte	0x04, 0x44
        /*0046*/ 	.short	(.L_29 - .L_28)


	//   ....[0]....
.L_28:
        /*0048*/ 	.word	0x00000720
        /*004c*/ 	.word	0x00000fff


	//----- nvinfo : EIATTR_VRC_CTA_INIT_COUNT
	.align		4
.L_29:
        /*0050*/ 	.byte	0x02, 0x4a
	.zero		1
	.zero		1


	//----- nvinfo : EIATTR_EXIT_INSTR_OFFSETS
	.align		4
        /*0054*/ 	.byte	0x04, 0x1c
        /*0056*/ 	.short	(.L_31 - .L_30)


	//   ....[0]....
.L_30:
        /*0058*/ 	.word	0x00000060


	//   ....[1]....
        /*005c*/ 	.word	0x00000840


	//----- nvinfo : EIATTR_CRS_STACK_SIZE
	.align		4
.L_31:
        /*0060*/ 	.byte	0x04, 0x1e
        /*0062*/ 	.short	(.L_33 - .L_32)
.L_32:
        /*0064*/ 	.word	0x00000000


	//----- nvinfo : EIATTR_CBANK_PARAM_SIZE
	.align		4
.L_33:
        /*0068*/ 	.byte	0x03, 0x19
        /*006a*/ 	.short	0x0018


	//----- nvinfo : EIATTR_PARAM_CBANK
	.align		4
        /*006c*/ 	.byte	0x04, 0x0a
        /*006e*/ 	.short	(.L_35 - .L_34)
	.align		4
.L_34:
        /*0070*/ 	.word	index@(.nv.constant0._Z10moveBodiesP6float4P6float3S2_)
        /*0074*/ 	.short	0x0380
        /*0076*/ 	.short	0x0018


	//----- nvinfo : EIATTR_SW_WAR
	.align		4
.L_35:
        /*0078*/ 	.byte	0x04, 0x36
        /*007a*/ 	.short	(.L_37 - .L_36)
.L_36:
        /*007c*/ 	.word	0x00000008
.L_37:


//--------------------- .nv.info._Z9getForcesP6float4P6float3S2_ --------------------------
	.section	.nv.info._Z9getForcesP6float4P6float3S2_,"",@"SHT_CUDA_INFO"
	.sectionflags	@""
	.align	4


	//----- nvinfo : EIATTR_CUDA_API_VERSION
	.align		4
        /*0000*/ 	.byte	0x04, 0x37
        /*0002*/ 	.short	(.L_39 - .L_38)
.L_38:
        /*0004*/ 	.word	0x00000082


	//----- nvinfo : EIATTR_KPARAM_INFO
	.align		4
.L_39:
        /*0008*/ 	.byte	0x04, 0x17
        /*000a*/ 	.short	(.L_41 - .L_40)
.L_40:
        /*000c*/ 	.word	0x00000000
        /*0010*/ 	.short	0x0002
        /*0012*/ 	.short	0x0010
        /*0014*/ 	.byte	0x00, 0xf5, 0x21, 0x00


	//----- nvinfo : EIATTR_KPARAM_INFO
	.align		4
.L_41:
        /*0018*/ 	.byte	0x04, 0x17
        /*001a*/ 	.short	(.L_43 - .L_42)
.L_42:
        /*001c*/ 	.word	0x00000000
        /*0020*/ 	.short	0x0001
        /*0022*/ 	.short	0x0008
        /*0024*/ 	.byte	0x00, 0xf5, 0x21, 0x00


	//----- nvinfo : EIATTR_KPARAM_INFO
	.align		4
.L_43:
        /*0028*/ 	.byte	0x04, 0x17
        /*002a*/ 	.short	(.L_45 - .L_44)
.L_44:
        /*002c*/ 	.word	0x00000000
        /*0030*/ 	.short	0x0000
        /*0032*/ 	.short	0x0000
        /*0034*/ 	.byte	0x00, 0xf5, 0x21, 0x00


	//----- nvinfo : EIATTR_SPARSE_MMA_MASK
	.align		4
.L_45:
        /*0038*/ 	.byte	0x03, 0x50
        /*003a*/ 	.short	0x0000


	//----- nvinfo : EIATTR_MAXREG_COUNT
	.align		4
        /*003c*/ 	.byte	0x03, 0x1b
        /*003e*/ 	.short	0x00ff


	//----- nvinfo : EIATTR_NUM_BARRIERS
	.align		4
        /*0040*/ 	.byte	0x02, 0x4c
        /*0042*/ 	.byte	0x01
	.zero		1


	//----- nvinfo : EIATTR_MERCURY_ISA_VERSION
	.align		4
        /*0044*/ 	.byte	0x03, 0x5f
        /*0046*/ 	.short	0x0101


	//----- nvinfo : EIATTR_VRC_CTA_INIT_COUNT
	.align		4
        /*0048*/ 	.byte	0x02, 0x4a
	.zero		1
	.zero		1


	//----- nvinfo : EIATTR_EXIT_INSTR_OFFSETS
	.align		4
        /*004c*/ 	.byte	0x04, 0x1c
        /*004e*/ 	.short	(.L_47 - .L_46)


	//   ....[0]....
.L_46:
        /*0050*/ 	.word	0x0000fb60


	//   ....[1]....
        /*0054*/ 	.word	0x0000fbc0


	//----- nvinfo : EIATTR_CRS_STACK_SIZE
	.align		4
.L_47:
        /*0058*/ 	.byte	0x04, 0x1e
        /*005a*/ 	.short	(.L_49 - .L_48)
.L_48:
        /*005c*/ 	.word	0x00000000


	//----- nvinfo : EIATTR_CBANK_PARAM_SIZE
	.align		4
.L_49:
        /*0060*/ 	.byte	0x03, 0x19
        /*0062*/ 	.short	0x0018


	//----- nvinfo : EIATTR_PARAM_CBANK
	.align		4
        /*0064*/ 	.byte	0x04, 0x0a
        /*0066*/ 	.short	(.L_51 - .L_50)
	.align		4
.L_50:
        /*0068*/ 	.word	index@(.nv.constant0._Z9getForcesP6float4P6float3S2_)
        /*006c*/ 	.short	0x0380
        /*006e*/ 	.short	0x0018


	//----- nvinfo : EIATTR_SW_WAR
	.align		4
.L_51:
        /*0070*/ 	.byte	0x04, 0x36
        /*0072*/ 	.short	(.L_53 - .L_52)
.L_52:
        /*0074*/ 	.word	0x00000008
.L_53:


//--------------------- .nv.callgraph             --------------------------
	.section	.nv.callgraph,"",@"SHT_CUDA_CALLGRAPH"
	.align	4
	.sectionentsize	8
	.align		4
        /*0000*/ 	.word	0x00000000
	.align		4
        /*0004*/ 	.word	0xffffffff
	.align		4
        /*0008*/ 	.word	0x00000000
	.align		4
        /*000c*/ 	.word	0xfffffffe
	.align		4
        /*0010*/ 	.word	0x00000000
	.align		4
        /*0014*/ 	.word	0xfffffffd
	.align		4
        /*0018*/ 	.word	0x00000000
	.align		4
        /*001c*/ 	.word	0xfffffffc


//--------------------- .text._Z10moveBodiesP6float4P6float3S2_ --------------------------
	.section	.text._Z10moveBodiesP6float4P6float3S2_,"ax",@progbits
	.align	128
        .global         _Z10moveBodiesP6float4P6float3S2_
        .type           _Z10moveBodiesP6float4P6float3S2_,@function
        .size           _Z10moveBodiesP6float4P6float3S2_,(.L_x_530 - _Z10moveBodiesP6float4P6float3S2_)
        .other          _Z10moveBodiesP6float4P6float3S2_,@"STO_CUDA_ENTRY STV_DEFAULT"
_Z10moveBodiesP6float4P6float3S2_:
.text._Z10moveBodiesP6float4P6float3S2_:
[----:B------:R-:W-:Y:S01]  /*0000*/  LDC R1, c[0x0][0x37c] ;  /* 0x0000df00ff017b82 */ /* 0x000fe20000000800 */
[----:B------:R-:W0:Y:S01]  /*0010*/  S2R R3, SR_TID.X ;  /* 0x0000000000037919 */ /* 0x000e220000002100 */
[----:B------:R-:W0:Y:S01]  /*0020*/  LDCU UR4, c[0x0][0x360] ;  /* 0x00006c00ff0477ac */ /* 0x000e220008000800 */
[----:B------:R-:W0:Y:S02]  /*0030*/  S2R R0, SR_CTAID.X ;  /* 0x0000000000007919 */ /* 0x000e240000002500 */
[----:B0-----:R-:W-:-:S05]  /*0040*/  IMAD R3, R0, UR4, R3 ;  /* 0x0000000400037c24 */ /* 0x001fca000f8e0203 */
[----:B------:R-:W-:-:S13]  /*0050*/  ISETP.GT.AND P0, PT, R3, 0x4fff, PT ;  /* 0x00004fff0300780c */ /* 0x000fda0003f04270 */
[----:B------:R-:W-:Y:S05]  /*0060*/  @P0 EXIT ;  /* 0x000000000000094d */ /* 0x000fea0003800000 */
[----:B------:R-:W0:Y:S01]  /*0070*/  LDC.64 R16, c[0x0][0x380] ;  /* 0x0000e000ff107b82 */ /* 0x000e220000000a00 */
[----:B------:R-:W1:Y:S07]  /*0080*/  LDCU.64 UR4, c[0x0][0x358] ;  /* 0x00006b00ff0477ac */ /* 0x000e6e0008000a00 */
[----:B------:R-:W2:Y:S08]  /*0090*/  LDC.64 R14, c[0x0][0x390] ;  /* 0x0000e400ff0e7b82 */ /* 0x000eb00000000a00 */
[----:B------:R-:W3:Y:S01]  /*00a0*/  LDC.64 R12, c[0x0][0x388] ;  /* 0x0000e200ff0c7b82 */ /* 0x000ee20000000a00 */
[----:B0-----:R-:W-:-:S05]  /*00b0*/  IMAD.WIDE R16, R3, 0x10, R16 ;  /* 0x0000001003107825 */ /* 0x001fca00078e0210 */
[----:B-1----:R-:W4:Y:S01]  /*00c0*/  LDG.E R6, desc[UR4][R16.64+0xc] ;  /* 0x00000c0410067981 */ /* 0x002f22000c1e1900 */
[----:B--2---:R-:W-:-:S05]  /*00d0*/  IMAD.WIDE R14, R3, 0xc, R14 ;  /* 0x0000000c030e7825 */ /* 0x004fca00078e020e */
[----:B------:R-:W2:Y:S01]  /*00e0*/  LDG.E R0, desc[UR4][R14.64] ;  /* 0x000000040e007981 */ /* 0x000ea2000c1e1900 */
[----:B---3--:R-:W-:-:S05]  /*00f0*/  IMAD.WIDE R12, R3, 0xc, R12 ;  /* 0x0000000c030c7825 */ /* 0x008fca00078e020c */
[----:B------:R-:W3:Y:S01]  /*0100*/  LDG.E R10, desc[UR4][R12.64] ;  /* 0x000000040c0a7981 */ /* 0x000ee2000c1e1900 */
[----:B------:R-:W-:Y:S01]  /*0110*/  IMAD.MOV.U32 R4, RZ, RZ, 0x1 ;  /* 0x00000001ff047424 */ /* 0x000fe200078e00ff */
[----:B------:R-:W-:Y:S01]  /*0120*/  BSSY.RECONVERGENT B0, `(.L_x_0) ;  /* 0x0000016000007945 */ /* 0x000fe20003800200 */
[----:B----4-:R-:W0:Y:S08]  /*0130*/  F2F.F64.F32 R6, R6 ;  /* 0x0000000600067310 */ /* 0x010e300000201800 */
[----:B--2---:R-:W-:Y:S08]  /*0140*/  F2F.F64.F32 R2, R0 ;  /* 0x0000000000027310 */ /* 0x004ff00000201800 */
[----:B0-----:R-:W0:Y:S08]  /*0150*/  MUFU.RCP64H R5, R7 ;  /* 0x0000000700057308 */ /* 0x001e300000001800 */
[----:B---3--:R-:W1:Y:S01]  /*0160*/  F2F.F64.F32 R10, R10 ;  /* 0x0000000a000a7310 */ /* 0x008e620000201800 */
[----:B0-----:R-:W-:-:S08]  /*0170*/  DFMA R8, -R6, R4, 1 ;  /* 0x3ff000000608742b */ /* 0x001fd00000000104 */
[----:B------:R-:W-:-:S08]  /*0180*/  DFMA R8, R8, R8, R8 ;  /* 0x000000080808722b */ /* 0x000fd00000000008 */
[----:B------:R-:W-:Y:S02]  /*0190*/  DFMA R8, R4, R8, R4 ;  /* 0x000000080408722b */ /* 0x000fe40000000004 */
[----:B-1----:R-:W-:-:S06]  /*01a0*/  DFMA R4, R10, -0.5, R2 ;  /* 0xbfe000000a04782b */ /* 0x002fcc0000000002 */
[----:B------:R-:W-:-:S04]  /*01b0*/  DFMA R18, -R6, R8, 1 ;  /* 0x3ff000000612742b */ /* 0x000fc80000000108 */
[----:B------:R-:W-:-:S04]  /*01c0*/  FSETP.GEU.AND P1, PT, |R5|, 6.5827683646048100446e-37, PT ;  /* 0x036000000500780b */ /* 0x000fc80003f2e200 */
[----:B------:R-:W-:-:S08]  /*01d0*/  DFMA R18, R8, R18, R8 ;  /* 0x000000120812722b */ /* 0x000fd00000000008 */
[----:B------:R-:W-:-:S08]  /*01e0*/  DMUL R2, R4, R18 ;  /* 0x0000001204027228 */ /* 0x000fd00000000000 */
[----:B------:R-:W-:-:S08]  /*01f0*/  DFMA R8, -R6, R2, R4 ;  /* 0x000000020608722b */ /* 0x000fd00000000104 */
[----:B------:R-:W-:-:S10]  /*0200*/  DFMA R2, R18, R8, R2 ;  /* 0x000000081202722b */ /* 0x000fd40000000002 */
[----:B------:R-:W-:-:S05]  /*0210*/  FFMA R8, RZ, R7, R3 ;  /* 0x00000007ff087223 */ /* 0x000fca0000000003 */
[----:B------:R-:W-:-:S13]  /*0220*/  FSETP.GT.AND P0, PT, |R8|, 1.469367938527859385e-39, PT ;  /* 0x001000000800780b */ /* 0x000fda0003f04200 */
[----:B------:R-:W-:Y:S05]  /*0230*/  @P0 BRA P1, `(.L_x_1) ;  /* 0x0000000000100947 */ /* 0x000fea0000800000 */
[----:B------:R-:W-:-:S07]  /*0240*/  MOV R0, 0x260 ;  /* 0x0000026000007802 */ /* 0x000fce0000000f00 */
[----:B------:R-:W-:Y:S05]  /*0250*/  CALL.REL.NOINC `($__internal_0_$__cuda_sm20_div_rn_f64_full) ;  /* 0x00000004007c7944 */ /* 0x000fea0003c00000 */
[----:B------:R-:W-:Y:S02]  /*0260*/  IMAD.MOV.U32 R2, RZ, RZ, R22 ;  /* 0x000000ffff027224 */ /* 0x000fe400078e0016 */
[----:B------:R-:W-:-:S07]  /*0270*/  IMAD.MOV.U32 R3, RZ, RZ, R23 ;  /* 0x000000ffff037224 */ /* 0x000fce00078e0017 */
.L_x_1:
[----:B------:R-:W-:Y:S05]  /*0280*/  BSYNC.RECONVERGENT B0 ;  /* 0x0000000000007941 */ /* 0x000fea0003800200 */
.L_x_0:
[----:B------:R-:W-:Y:S01]  /*0290*/  UMOV UR6, 0xd2f1a9fc ;  /* 0xd2f1a9fc00067882 */ /* 0x000fe20000000000 */
[----:B------:R-:W-:Y:S02]  /*02a0*/  UMOV UR7, 0x3f50624d ;  /* 0x3f50624d00077882 */ /* 0x000fe40000000000 */
[----:B------:R-:W-:Y:S01]  /*02b0*/  DFMA R2, R2, UR6, R10 ;  /* 0x0000000602027c2b */ /* 0x000fe2000800000a */
[----:B------:R-:W2:Y:S09]  /*02c0*/  LDG.E R10, desc[UR4][R12.64+0x4] ;  /* 0x000004040c0a7981 */ /* 0x000eb2000c1e1900 */
[----:B------:R-:W0:Y:S02]  /*02d0*/  F2F.F32.F64 R2, R2 ;  /* 0x0000000200027310 */ /* 0x000e240000301000 */
[----:B0-----:R0:W-:Y:S04]  /*02e0*/  STG.E desc[UR4][R12.64], R2 ;  /* 0x000000020c007986 */ /* 0x0011e8000c101904 */
[----:B------:R-:W3:Y:S04]  /*02f0*/  LDG.E R6, desc[UR4][R16.64+0xc] ;  /* 0x00000c0410067981 */ /* 0x000ee8000c1e1900 */
[----:B------:R-:W4:Y:S01]  /*0300*/  LDG.E R0, desc[UR4][R14.64+0x4] ;  /* 0x000004040e007981 */ /* 0x000f22000c1e1900 */
[----:B------:R-:W-:Y:S01]  /*0310*/  IMAD.MOV.U32 R4, RZ, RZ, 0x1 ;  /* 0x00000001ff047424 */ /* 0x000fe200078e00ff */
[----:B------:R-:W-:Y:S01]  /*0320*/  BSSY.RECONVERGENT B0, `(.L_x_2) ;  /* 0x0000018000007945 */ /* 0x000fe20003800200 */
[----:B---3--:R-:W1:Y:S08]  /*0330*/  F2F.F64.F32 R6, R6 ;  /* 0x0000000600067310 */ /* 0x008e700000201800 */
[----:B-1----:R-:W1:Y:S02]  /*0340*/  MUFU.RCP64H R5, R7 ;  /* 0x0000000700057308 */ /* 0x002e640000001800 */
[----:B-1----:R-:W-:-:S08]  /*0350*/  DFMA R8, -R6, R4, 1 ;  /* 0x3ff000000608742b */ /* 0x002fd00000000104 */
[----:B------:R-:W-:Y:S01]  /*0360*/  DFMA R18, R8, R8, R8 ;  /* 0x000000080812722b */ /* 0x000fe20000000008 */
[----:B--2---:R-:W-:Y:S07]  /*0370*/  F2F.F64.F32 R10, R10 ;  /* 0x0000000a000a7310 */ /* 0x004fee0000201800 */
[----:B------:R-:W-:Y:S01]  /*0380*/  DFMA R18, R4, R18, R4 ;  /* 0x000000120412722b */ /* 0x000fe20000000004 */
[----:B----4-:R-:W1:Y:S07]  /*0390*/  F2F.F64.F32 R8, R0 ;  /* 0x0000000000087310 */ /* 0x010e6e0000201800 */
[----:B------:R-:W-:-:S02]  /*03a0*/  DFMA R4, -R6, R18, 1 ;  /* 0x3ff000000604742b */ /* 0x000fc40000000112 */
[----:B-1----:R-:W-:-:S06]  /*03b0*/  DFMA R8, R10, -0.5, R8 ;  /* 0xbfe000000a08782b */ /* 0x002fcc0000000008 */
[----:B------:R-:W-:-:S08]  /*03c0*/  DFMA R4, R18, R4, R18 ;  /* 0x000000041204722b */ /* 0x000fd00000000012 */
[----:B------:R-:W-:-:S08]  /*03d0*/  DMUL R18, R8, R4 ;  /* 0x0000000408127228 */ /* 0x000fd00000000000 */
[----:B------:R-:W-:-:S08]  /*03e0*/  DFMA R20, -R6, R18, R8 ;  /* 0x000000120614722b */ /* 0x000fd00000000108 */
[----:B------:R-:W-:Y:S01]  /*03f0*/  DFMA R4, R4, R20, R18 ;  /* 0x000000140404722b */ /* 0x000fe20000000012 */
[----:B------:R-:W-:-:S09]  /*0400*/  FSETP.GEU.AND P1, PT, |R9|, 6.5827683646048100446e-37, PT ;  /* 0x036000000900780b */ /* 0x000fd20003f2e200 */
[----:B------:R-:W-:-:S05]  /*0410*/  FFMA R3, RZ, R7, R5 ;  /* 0x00000007ff037223 */ /* 0x000fca0000000005 */
[----:B------:R-:W-:-:S13]  /*0420*/  FSETP.GT.AND P0, PT, |R3|, 1.469367938527859385e-39, PT ;  /* 0x001000000300780b */ /* 0x000fda0003f04200 */
[----:B0-----:R-:W-:Y:S05]  /*0430*/  @P0 BRA P1, `(.L_x_3) ;  /* 0x0000000000180947 */ /* 0x001fea0000800000 */
[----:B------:R-:W-:Y:S01]  /*0440*/  IMAD.MOV.U32 R4, RZ, RZ, R8 ;  /* 0x000000ffff047224 */ /* 0x000fe200078e0008 */
[----:B------:R-:W-:Y:S01]  /*0450*/  MOV R0, 0x480 ;  /* 0x0000048000007802 */ /* 0x000fe20000000f00 */
[----:B------:R-:W-:-:S07]  /*0460*/  IMAD.MOV.U32 R5, RZ, RZ, R9 ;  /* 0x000000ffff057224 */ /* 0x000fce00078e0009 */
[----:B------:R-:W-:Y:S05]  /*0470*/  CALL.REL.NOINC `($__internal_0_$__cuda_sm20_div_rn_f64_full) ;  /* 0x0000000000f47944 */ /* 0x000fea0003c00000 */
[----:B------:R-:W-:Y:S02]  /*0480*/  IMAD.MOV.U32 R4, RZ, RZ, R22 ;  /* 0x000000ffff047224 */ /* 0x000fe400078e0016 */
[----:B------:R-:W-:-:S07]  /*0490*/  IMAD.MOV.U32 R5, RZ, RZ, R23 ;  /* 0x000000ffff057224 */ /* 0x000fce00078e0017 */
.L_x_3:
[----:B------:R-:W-:Y:S05]  /*04a0*/  BSYNC.RECONVERGENT B0 ;  /* 0x0000000000007941 */ /* 0x000fea0003800200 */
.L_x_2:
[----:B------:R-:W-:Y:S01]  /*04b0*/  UMOV UR6, 0xd2f1a9fc ;  /* 0xd2f1a9fc00067882 */ /* 0x000fe20000000000 */
[----:B------:R-:W-:Y:S02]  /*04c0*/  UMOV UR7, 0x3f50624d ;  /* 0x3f50624d00077882 */ /* 0x000fe40000000000 */
[----:B------:R-:W-:Y:S01]  /*04d0*/  DFMA R4, R4, UR6, R10 ;  /* 0x0000000604047c2b */ /* 0x000fe2000800000a */
[----:B------:R-:W2:Y:S05]  /*04e0*/  LDG.E R10, desc[UR4][R12.64+0x8] ;  /* 0x000008040c0a7981 */ /* 0x000eaa000c1e1900 */
        /* <DEDUP_REMOVED lines=20> */
[----:B0-----:R-:W-:-:S05]  /*0630*/  FFMA R3, RZ, R7, R5 ;  /* 0x00000007ff037223 */ /* 0x001fca0000000005 */
[----:B------:R-:W-:-:S13]  /*0640*/  FSETP.GT.AND P0, PT, |R3|, 1.469367938527859385e-39, PT ;  /* 0x001000000300780b */ /* 0x000fda0003f04200 */
[----:B------:R-:W-:Y:S05]  /*0650*/  @P0 BRA P1, `(.L_x_5) ;  /* 0x0000000000180947 */ /* 0x000fea0000800000 */
[----:B------:R-:W-:Y:S01]  /*0660*/  IMAD.MOV.U32 R4, RZ, RZ, R8 ;  /* 0x000000ffff047224 */ /* 0x000fe200078e0008 */
[----:B------:R-:W-:Y:S01]  /*0670*/  MOV R0, 0x6a0 ;  /* 0x000006a000007802 */ /* 0x000fe20000000f00 */
[----:B------:R-:W-:-:S07]  /*0680*/  IMAD.MOV.U32 R5, RZ, RZ, R9 ;  /* 0x000000ffff057224 */ /* 0x000fce00078e0009 */
[----:B------:R-:W-:Y:S05]  /*0690*/  CALL.REL.NOINC `($__internal_0_$__cuda_sm20_div_rn_f64_full) ;  /* 0x00000000006c7944 */ /* 0x000fea0003c00000 */
[----:B------:R-:W-:Y:S02]  /*06a0*/  IMAD.MOV.U32 R4, RZ, RZ, R22 ;  /* 0x000000ffff047224 */ /* 0x000fe400078e0016 */
[----:B------:R-:W-:-:S07]  /*06b0*/  IMAD.MOV.U32 R5, RZ, RZ, R23 ;  /* 0x000000ffff057224 */ /* 0x000fce00078e0017 */
.L_x_5:
[----:B------:R-:W-:Y:S05]  /*06c0*/  BSYNC.RECONVERGENT B0 ;  /* 0x0000000000007941 */ /* 0x000fea0003800200 */
.L_x_4:
[----:B------:R-:W-:Y:S01]  /*06d0*/  UMOV UR6, 0xd2f1a9fc ;  /* 0xd2f1a9fc00067882 */ /* 0x000fe20000000000 */
[----:B------:R-:W-:Y:S02]  /*06e0*/  UMOV UR7, 0x3f50624d ;  /* 0x3f50624d00077882 */ /* 0x000fe40000000000 */
[----:B------:R-:W-:-:S10]  /*06f0*/  DFMA R10, R4, UR6, R10 ;  /* 0x00000006040a7c2b */ /* 0x000fd4000800000a */
[----:B------:R-:W0:Y:S02]  /*0700*/  F2F.F32.F64 R11, R10 ;  /* 0x0000000a000b7310 */ /* 0x000e240000301000 */
[----:B0-----:R-:W-:Y:S04]  /*0710*/  STG.E desc[UR4][R12.64+0x8], R11 ;  /* 0x0000080b0c007986 */ /* 0x001fe8000c101904 */
[----:B------:R-:W2:Y:S02]  /*0720*/  LDG.E.128 R4, desc[UR4][R16.64] ;  /* 0x0000000410047981 */ /* 0x000ea4000c1e1d00 */
[----:B------:R-:W-:Y:S08]  /*0730*/  F2F.F64.F32 R2, R2 ;  /* 0x0000000200027310 */ /* 0x000ff00000201800 */
[----:B--2---:R-:W0:Y:S02]  /*0740*/  F2F.F64.F32 R8, R4 ;  /* 0x0000000400087310 */ /* 0x004e240000201800 */
[----:B0-----:R-:W-:-:S10]  /*0750*/  DFMA R8, R2, UR6, R8 ;  /* 0x0000000602087c2b */ /* 0x001fd40008000008 */
[----:B------:R-:W0:Y:S02]  /*0760*/  F2F.F32.F64 R9, R8 ;  /* 0x0000000800097310 */ /* 0x000e240000301000 */
[----:B0-----:R-:W-:Y:S04]  /*0770*/  STG.E desc[UR4][R16.64], R9 ;  /* 0x0000000910007986 */ /* 0x001fe8000c101904 */
[----:B------:R-:W2:Y:S02]  /*0780*/  LDG.E R0, desc[UR4][R12.64+0x4] ;  /* 0x000004040c007981 */ /* 0x000ea4000c1e1900 */
        /* <DEDUP_REMOVED lines=10> */
[----:B0-----:R-:W-:Y:S01]  /*0830*/  STG.E desc[UR4][R16.64+0x8], R3 ;  /* 0x0000080310007986 */ /* 0x001fe2000c101904 */
[----:B------:R-:W-:Y:S05]  /*0840*/  EXIT ;  /* 0x000000000000794d */ /* 0x000fea0003800000 */
        .weak           $__internal_0_$__cuda_sm20_div_rn_f64_full
        .type           $__internal_0_$__cuda_sm20_div_rn_f64_full,@function
        .size           $__internal_0_$__cuda_sm20_div_rn_f64_full,(.L_x_530 - $__internal_0_$__cuda_sm20_div_rn_f64_full)
$__internal_0_$__cuda_sm20_div_rn_f64_full:
[C---:B------:R-:W-:Y:S01]  /*0850*/  FSETP.GEU.AND P0, PT, |R7|.reuse, 1.469367938527859385e-39, PT ;  /* 0x001000000700780b */ /* 0x040fe20003f0e200 */
[----:B------:R-:W-:Y:S01]  /*0860*/  IMAD.MOV.U32 R18, RZ, RZ, 0x1 ;  /* 0x00000001ff127424 */ /* 0x000fe200078e00ff */
[----:B------:R-:W-:Y:S01]  /*0870*/  LOP3.LUT R8, R7, 0x800fffff, RZ, 0xc0, !PT ;  /* 0x800fffff07087812 */ /* 0x000fe200078ec0ff */
[----:B------:R-:W-:Y:S01]  /*0880*/  IMAD.MOV.U32 R26, RZ, RZ, 0x1ca00000 ;  /* 0x1ca00000ff1a7424 */ /* 0x000fe200078e00ff */
[C---:B------:R-:W-:Y:S01]  /*0890*/  FSETP.GEU.AND P2, PT, |R5|.reuse, 1.469367938527859385e-39, PT ;  /* 0x001000000500780b */ /* 0x040fe20003f4e200 */
[----:B------:R-:W-:Y:S01]  /*08a0*/  BSSY.RECONVERGENT B1, `(.L_x_6) ;  /* 0x0000052000017945 */ /* 0x000fe20003800200 */
[----:B------:R-:W-:Y:S01]  /*08b0*/  LOP3.LUT R9, R8, 0x3ff00000, RZ, 0xfc, !PT ;  /* 0x3ff0000008097812 */ /* 0x000fe200078efcff */
[----:B------:R-:W-:Y:S01]  /*08c0*/  IMAD.MOV.U32 R8, RZ, RZ, R6 ;  /* 0x000000ffff087224 */ /* 0x000fe200078e0006 */
[----:B------:R-:W-:Y:S02]  /*08d0*/  LOP3.LUT R3, R5, 0x7ff00000, RZ, 0xc0, !PT ;  /* 0x7ff0000005037812 */ /* 0x000fe400078ec0ff */
[----:B------:R-:W-:-:S03]  /*08e0*/  LOP3.LUT R28, R7, 0x7ff00000, RZ, 0xc0, !PT ;  /* 0x7ff00000071c7812 */ /* 0x000fc600078ec0ff */
[----:B------:R-:W-:Y:S01]  /*08f0*/  @!P0 DMUL R8, R6, 8.98846567431157953865e+307 ;  /* 0x7fe0000006088828 */ /* 0x000fe20000000000 */
[----:B------:R-:W-:-:S03]  /*0900*/  ISETP.GE.U32.AND P1, PT, R3, R28, PT ;  /* 0x0000001c0300720c */ /* 0x000fc60003f26070 */
[----:B------:R-:W-:Y:S01]  /*0910*/  @!P2 LOP3.LUT R20, R7, 0x7ff00000, RZ, 0xc0, !PT ;  /* 0x7ff000000714a812 */ /* 0x000fe200078ec0ff */
[----:B------:R-:W-:Y:S01]  /*0920*/  @!P2 IMAD.MOV.U32 R24, RZ, RZ, RZ ;  /* 0x000000ffff18a224 */ /* 0x000fe200078e00ff */
[----:B------:R-:W0:Y:S02]  /*0930*/  MUFU.RCP64H R19, R9 ;  /* 0x0000000900137308 */ /* 0x000e240000001800 */
[----:B------:R-:W-:Y:S02]  /*0940*/  @!P2 ISETP.GE.U32.AND P3, PT, R3, R20, PT ;  /* 0x000000140300a20c */ /* 0x000fe40003f66070 */
[----:B------:R-:W-:Y:S02]  /*0950*/  @!P0 LOP3.LUT R28, R9, 0x7ff00000, RZ, 0xc0, !PT ;  /* 0x7ff00000091c8812 */ /* 0x000fe400078ec0ff */
[----:B------:R-:W-:Y:S01]  /*0960*/  @!P2 SEL R21, R26, 0x63400000, !P3 ;  /* 0x634000001a15a807 */ /* 0x000fe20005800000 */
[----:B0-----:R-:W-:-:S08]  /*0970*/  DFMA R22, R18, -R8, 1 ;  /* 0x3ff000001216742b */ /* 0x001fd00000000808 */
[----:B------:R-:W-:-:S08]  /*0980*/  DFMA R22, R22, R22, R22 ;  /* 0x000000161616722b */ /* 0x000fd00000000016 */
[----:B------:R-:W-:Y:S01]  /*0990*/  DFMA R22, R18, R22, R18 ;  /* 0x000000161216722b */ /* 0x000fe20000000012 */
[--C-:B------:R-:W-:Y:S02]  /*09a0*/  @!P2 LOP3.LUT R18, R21, 0x80000000, R5.reuse, 0xf8, !PT ;  /* 0x800000001512a812 */ /* 0x100fe400078ef805 */
[----:B------:R-:W-:Y:S02]  /*09b0*/  SEL R19, R26, 0x63400000, !P1 ;  /* 0x634000001a137807 */ /* 0x000fe40004800000 */
[----:B------:R-:W-:Y:S01]  /*09c0*/  @!P2 LOP3.LUT R25, R18, 0x100000, RZ, 0xfc, !PT ;  /* 0x001000001219a812 */ /* 0x000fe200078efcff */
[----:B------:R-:W-:Y:S02]  /*09d0*/  IMAD.MOV.U32 R18, RZ, RZ, R4 ;  /* 0x000000ffff127224 */ /* 0x000fe400078e0004 */
[----:B------:R-:W-:Y:S01]  /*09e0*/  DFMA R20, R22, -R8, 1 ;  /* 0x3ff000001614742b */ /* 0x000fe20000000808 */
[----:B------:R-:W-:-:S06]  /*09f0*/  LOP3.LUT R19, R19, 0x800fffff, R5, 0xf8, !PT ;  /* 0x800fffff13137812 */ /* 0x000fcc00078ef805 */
[----:B------:R-:W-:Y:S02]  /*0a00*/  @!P2 DFMA R18, R18, 2, -R24 ;  /* 0x400000001212a82b */ /* 0x000fe40000000818 */
[----:B------:R-:W-:-:S08]  /*0a10*/  DFMA R20, R22, R20, R22 ;  /* 0x000000141614722b */ /* 0x000fd00000000016 */
[----:B------:R-:W-:-:S08]  /*0a20*/  DMUL R22, R20, R18 ;  /* 0x0000001214167228 */ /* 0x000fd00000000000 */
[----:B------:R-:W-:-:S08]  /*0a30*/  DFMA R24, R22, -R8, R18 ;  /* 0x800000081618722b */ /* 0x000fd00000000012 */
[----:B------:R-:W-:Y:S01]  /*0a40*/  DFMA R24, R20, R24, R22 ;  /* 0x000000181418722b */ /* 0x000fe20000000016 */
[----:B------:R-:W-:Y:S01]  /*0a50*/  IMAD.MOV.U32 R20, RZ, RZ, R3 ;  /* 0x000000ffff147224 */ /* 0x000fe200078e0003 */
[----:B------:R-:W-:-:S05]  /*0a60*/  @!P2 LOP3.LUT R20, R19, 0x7ff00000, RZ, 0xc0, !PT ;  /* 0x7ff000001314a812 */ /* 0x000fca00078ec0ff */
[----:B------:R-:W-:-:S05]  /*0a70*/  VIADD R21, R20, 0xffffffff ;  /* 0xffffffff14157836 */ /* 0x000fca0000000000 */
[----:B------:R-:W-:Y:S01]  /*0a80*/  ISETP.GT.U32.AND P0, PT, R21, 0x7feffffe, PT ;  /* 0x7feffffe1500780c */ /* 0x000fe20003f04070 */
[----:B------:R-:W-:-:S05]  /*0a90*/  VIADD R21, R28, 0xffffffff ;  /* 0xffffffff1c157836 */ /* 0x000fca0000000000 */
[----:B------:R-:W-:-:S13]  /*0aa0*/  ISETP.GT.U32.OR P0, PT, R21, 0x7feffffe, P0 ;  /* 0x7feffffe1500780c */ /* 0x000fda0000704470 */
[----:B------:R-:W-:Y:S05]  /*0ab0*/  @P0 BRA `(.L_x_7) ;  /* 0x00000000006c0947 */ /* 0x000fea0003800000 */
[----:B------:R-:W-:-:S04]  /*0ac0*/  LOP3.LUT R20, R7, 0x7ff00000, RZ, 0xc0, !PT ;  /* 0x7ff0000007147812 */ /* 0x000fc800078ec0ff */
[CC--:B------:R-:W-:Y:S02]  /*0ad0*/  VIADDMNMX R4, R3.reuse, -R20.reuse, 0xb9600000, !PT ;  /* 0xb960000003047446 */ /* 0x0c0fe40007800914 */
[----:B------:R-:W-:Y:S02]  /*0ae0*/  ISETP.GE.U32.AND P0, PT, R3, R20, PT ;  /* 0x000000140300720c */ /* 0x000fe40003f06070 */
[----:B------:R-:W-:Y:S01]  /*0af0*/  VIMNMX R3, PT, PT, R4, 0x46a00000, PT ;  /* 0x46a0000004037848 */ /* 0x000fe20003fe0100 */
[----:B------:R-:W-:Y:S01]  /*0b00*/  IMAD.MOV.U32 R4, RZ, RZ, RZ ;  /* 0x000000ffff047224 */ /* 0x000fe200078e00ff */
[----:B------:R-:W-:-:S05]  /*0b10*/  SEL R26, R26, 0x63400000, !P0 ;  /* 0x634000001a1a7807 */ /* 0x000fca0004000000 */
[----:B------:R-:W-:-:S04]  /*0b20*/  IMAD.IADD R3, R3, 0x1, -R26 ;  /* 0x0000000103037824 */ /* 0x000fc800078e0a1a */
[----:B------:R-:W-:-:S06]  /*0b30*/  VIADD R5, R3, 0x7fe00000 ;  /* 0x7fe0000003057836 */ /* 0x000fcc0000000000 */
[----:B------:R-:W-:-:S10]  /*0b40*/  DMUL R22, R24, R4 ;  /* 0x0000000418167228 */ /* 0x000fd40000000000 */
[----:B------:R-:W-:-:S13]  /*0b50*/  FSETP.GTU.AND P0, PT, |R23|, 1.469367938527859385e-39, PT ;  /* 0x001000001700780b */ /* 0x000fda0003f0c200 */
[----:B------:R-:W-:Y:S05]  /*0b60*/  @P0 BRA `(.L_x_8) ;  /* 0x0000000000940947 */ /* 0x000fea0003800000 */
[----:B------:R-:W-:-:S06]  /*0b70*/  DFMA R8, R24, -R8, R18 ;  /* 0x800000081808722b */ /* 0x000fcc0000000012 */
[----:B------:R-:W-:-:S04]  /*0b80*/  IMAD.MOV.U32 R8, RZ, RZ, RZ ;  /* 0x000000ffff087224 */ /* 0x000fc800078e00ff */
[C---:B------:R-:W-:Y:S02]  /*0b90*/  FSETP.NEU.AND P0, PT, R9.reuse, RZ, PT ;  /* 0x000000ff0900720b */ /* 0x040fe40003f0d000 */
[----:B------:R-:W-:-:S04]  /*0ba0*/  LOP3.LUT R7, R9, 0x80000000, R7, 0x48, !PT ;  /* 0x8000000009077812 */ /* 0x000fc800078e4807 */
[----:B------:R-:W-:-:S07]  /*0bb0*/  LOP3.LUT R9, R7, R5, RZ, 0xfc, !PT ;  /* 0x0000000507097212 */ /* 0x000fce00078efcff */
[----:B------:R-:W-:Y:S05]  /*0bc0*/  @!P0 BRA `(.L_x_8) ;  /* 0x00000000007c8947 */ /* 0x000fea0003800000 */
[----:B------:R-:W-:Y:S01]  /*0bd0*/  IMAD.MOV R5, RZ, RZ, -R3 ;  /* 0x000000ffff057224 */ /* 0x000fe200078e0a03 */
[----:B------:R-:W-:Y:S01]  /*0be0*/  DMUL.RP R8, R24, R8 ;  /* 0x0000000818087228 */ /* 0x000fe20000008000 */
[----:B------:R-:W-:Y:S01]  /*0bf0*/  IMAD.MOV.U32 R4, RZ, RZ, RZ ;  /* 0x000000ffff047224 */ /* 0x000fe200078e00ff */
[----:B------:R-:W-:-:S05]  /*0c00*/  IADD3 R3, PT, PT, -R3, -0x43300000, RZ ;  /* 0xbcd0000003037810 */ /* 0x000fca0007ffe1ff */
[----:B------:R-:W-:-:S03]  /*0c10*/  DFMA R4, R22, -R4, R24 ;  /* 0x800000041604722b */ /* 0x000fc60000000018 */
[----:B------:R-:W-:-:S07]  /*0c20*/  LOP3.LUT R7, R9, R7, RZ, 0x3c, !PT ;  /* 0x0000000709077212 */ /* 0x000fce00078e3cff */
[----:B------:R-:W-:-:S04]  /*0c30*/  FSETP.NEU.AND P0, PT, |R5|, R3, PT ;  /* 0x000000030500720b */ /* 0x000fc80003f0d200 */
[----:B------:R-:W-:Y:S02]  /*0c40*/  FSEL R22, R8, R22, !P0 ;  /* 0x0000001608167208 */ /* 0x000fe40004000000 */
[----:B------:R-:W-:Y:S01]  /*0c50*/  FSEL R23, R7, R23, !P0 ;  /* 0x0000001707177208 */ /* 0x000fe20004000000 */
[----:B------:R-:W-:Y:S06]  /*0c60*/  BRA `(.L_x_8) ;  /* 0x0000000000547947 */ /* 0x000fec0003800000 */
.L_x_7:
[----:B------:R-:W-:-:S14]  /*0c70*/  DSETP.NAN.AND P0, PT, R4, R4, PT ;  /* 0x000000040400722a */ /* 0x000fdc0003f08000 */
[----:B------:R-:W-:Y:S05]  /*0c80*/  @P0 BRA `(.L_x_9) ;  /* 0x0000000000440947 */ /* 0x000fea0003800000 */
[----:B------:R-:W-:-:S14]  /*0c90*/  DSETP.NAN.AND P0, PT, R6, R6, PT ;  /* 0x000000060600722a */ /* 0x000fdc0003f08000 */
[----:B------:R-:W-:Y:S05]  /*0ca0*/  @P0 BRA `(.L_x_10) ;  /* 0x0000000000300947 */ /* 0x000fea0003800000 */
[----:B------:R-:W-:Y:S01]  /*0cb0*/  ISETP.NE.AND P0, PT, R20, R28, PT ;  /* 0x0000001c1400720c */ /* 0x000fe20003f05270 */
[----:B------:R-:W-:Y:S02]  /*0cc0*/  IMAD.MOV.U32 R22, RZ, RZ, 0x0 ;  /* 0x00000000ff167424 */ /* 0x000fe400078e00ff */
[----:B------:R-:W-:-:S10]  /*0cd0*/  IMAD.MOV.U32 R23, RZ, RZ, -0x80000 ;  /* 0xfff80000ff177424 */ /* 0x000fd400078e00ff */
[----:B------:R-:W-:Y:S05]  /*0ce0*/  @!P0 BRA `(.L_x_8) ;  /* 0x0000000000348947 */ /* 0x000fea0003800000 */
[----:B------:R-:W-:Y:S02]  /*0cf0*/  ISETP.NE.AND P0, PT, R20, 0x7ff00000, PT ;  /* 0x7ff000001400780c */ /* 0x000fe40003f05270 */
[----:B------:R-:W-:Y:S02]  /*0d00*/  LOP3.LUT R23, R5, 0x80000000, R7, 0x48, !PT ;  /* 0x8000000005177812 */ /* 0x000fe400078e4807 */
[----:B------:R-:W-:-:S13]  /*0d10*/  ISETP.EQ.OR P0, PT, R28, RZ, !P0 ;  /* 0x000000ff1c00720c */ /* 0x000fda0004702670 */
[----:B------:R-:W-:Y:S01]  /*0d20*/  @P0 LOP3.LUT R3, R23, 0x7ff00000, RZ, 0xfc, !PT ;  /* 0x7ff0000017030812 */ /* 0x000fe200078efcff */
[----:B------:R-:W-:Y:S02]  /*0d30*/  @!P0 IMAD.MOV.U32 R22, RZ, RZ, RZ ;  /* 0x000000ffff168224 */ /* 0x000fe400078e00ff */
[----:B------:R-:W-:Y:S02]  /*0d40*/  @P0 IMAD.MOV.U32 R22, RZ, RZ, RZ ;  /* 0x000000ffff160224 */ /* 0x000fe400078e00ff */
[----:B------:R-:W-:Y:S01]  /*0d50*/  @P0 IMAD.MOV.U32 R23, RZ, RZ, R3 ;  /* 0x000000ffff170224 */ /* 0x000fe200078e0003 */
[----:B------:R-:W-:Y:S06]  /*0d60*/  BRA `(.L_x_8) ;  /* 0x0000000000147947 */ /* 0x000fec0003800000 */
.L_x_10:
[----:B------:R-:W-:Y:S01]  /*0d70*/  LOP3.LUT R23, R7, 0x80000, RZ, 0xfc, !PT ;  /* 0x0008000007177812 */ /* 0x000fe200078efcff */
[----:B------:R-:W-:Y:S01]  /*0d80*/  IMAD.MOV.U32 R22, RZ, RZ, R6 ;  /* 0x000000ffff167224 */ /* 0x000fe200078e0006 */
[----:B------:R-:W-:Y:S06]  /*0d90*/  BRA `(.L_x_8) ;  /* 0x0000000000087947 */ /* 0x000fec0003800000 */
.L_x_9:
[----:B------:R-:W-:Y:S01]  /*0da0*/  LOP3.LUT R23, R5, 0x80000, RZ, 0xfc, !PT ;  /* 0x0008000005177812 */ /* 0x000fe200078efcff */
[----:B------:R-:W-:-:S07]  /*0db0*/  IMAD.MOV.U32 R22, RZ, RZ, R4 ;  /* 0x000000ffff167224 */ /* 0x000fce00078e0004 */
.L_x_8:
[----:B------:R-:W-:Y:S05]  /*0dc0*/  BSYNC.RECONVERGENT B1 ;  /* 0x0000000000017941 */ /* 0x000fea0003800200 */
.L_x_6:
[----:B------:R-:W-:Y:S02]  /*0dd0*/  IMAD.MOV.U32 R4, RZ, RZ, R0 ;  /* 0x000000ffff047224 */ /* 0x000fe400078e0000 */
[----:B------:R-:W-:-:S04]  /*0de0*/  IMAD.MOV.U32 R5, RZ, RZ, 0x0 ;  /* 0x00000000ff057424 */ /* 0x000fc800078e00ff */
[----:B------:R-:W-:Y:S05]  /*0df0*/  RET.REL.NODEC R4 `(_Z10moveBodiesP6float4P6float3S2_) ;  /* 0xfffffff004807950 */ /* 0x000fea0003c3ffff */
.L_x_11:
[----:B------:R-:W-:-:S00]  /*0e00*/  BRA `(.L_x_11) ;  /* 0xfffffffc00fc7947 */ /* 0x000fc0000383ffff */
[----:B------:R-:W-:-:S00]  /*0e10*/  NOP ;  /* 0x0000000000007918 */ /* 0x000fc00000000000 */
        /* <DEDUP_REMOVED lines=14> */
.L_x_530:


//--------------------- .text._Z9getForcesP6float4P6float3S2_ --------------------------
	.section	.text._Z9getForcesP6float4P6float3S2_,"ax",@progbits
	.align	128
        .global         _Z9getForcesP6float4P6float3S2_
        .type           _Z9getForcesP6float4P6float3S2_,@function
        .size           _Z9getForcesP6float4P6float3S2_,(.L_x_533 - _Z9getForcesP6float4P6float3S2_)
        .other          _Z9getForcesP6float4P6float3S2_,@"STO_CUDA_ENTRY STV_DEFAULT"
_Z9getForcesP6float4P6float3S2_:
.text._Z9getForcesP6float4P6float3S2_:
[----:B------:R-:W-:Y:S01]  /*0000*/  LDC R1, c[0x0][0x37c] ;  /* 0x0000df00ff017b82 */ /* 0x000fe20000000800 */
[----:B------:R-:W0:Y:S07]  /*0010*/  S2R R0, SR_TID.X ;  /* 0x0000000000007919 */ /* 0x000e2e0000002100 */
[----:B------:R-:W1:Y:S01]  /*0020*/  LDC.64 R12, c[0x0][0x380] ;  /* 0x0000e000ff0c7b82 */ /* 0x000e620000000a00 */
[----:B------:R-:W0:Y:S01]  /*0030*/  LDCU UR9, c[0x0][0x360] ;  /* 0x00006c00ff0977ac */ /* 0x000e220008000800 */
[----:B------:R-:W0:Y:S01]  /*0040*/  S2R R3, SR_CTAID.X ;  /* 0x0000000000037919 */ /* 0x000e220000002500 */
[----:B------:R-:W2:Y:S01]  /*0050*/  LDCU.64 UR10, c[0x0][0x358] ;  /* 0x00006b00ff0a77ac */ /* 0x000ea20008000a00 */
[----:B0-----:R-:W-:-:S04]  /*0060*/  IMAD R2, R3, UR9, R0 ;  /* 0x0000000903027c24 */ /* 0x001fc8000f8e0200 */
[----:B-1----:R-:W-:-:S06]  /*0070*/  IMAD.WIDE R12, R2, 0x10, R12 ;  /* 0x00000010020c7825 */ /* 0x002fcc00078e020c */
[----:B--2---:R-:W2:Y:S01]  /*0080*/  LDG.E.128 R12, desc[UR10][R12.64] ;  /* 0x0000000a0c0c7981 */ /* 0x004ea2000c1e1d00 */
[----:B------:R-:W-:Y:S01]  /*0090*/  HFMA2 R3, -RZ, RZ, 0, 0 ;  /* 0x00000000ff037431 */ /* 0x000fe200000001ff */
[----:B------:R-:W-:Y:S01]  /*00a0*/  CS2R R4, SRZ ;  /* 0x0000000000047805 */ /* 0x000fe2000001ff00 */
[----:B------:R-:W0:Y:S01]  /*00b0*/  LDCU UR12, c[0x0][0x370] ;  /* 0x00006e00ff0c77ac */ /* 0x000e220008000800 */
[----:B------:R-:W-:Y:S02]  /*00c0*/  ULOP3.LUT UR7, UR9, 0x1f, URZ, 0xc0, !UPT ;  /* 0x0000001f09077892 */ /* 0x000fe4000f8ec0ff */
[----:B------:R-:W-:Y:S01]  /*00d0*/  ULOP3.LUT UR8, UR9, 0x7e0, URZ, 0xc0, !UPT ;  /* 0x000007e009087892 */ /* 0x000fe2000f8ec0ff */
[----:B------:R-:W-:Y:S01]  /*00e0*/  UMOV UR4, URZ ;  /* 0x000000ff00047c82 */ /* 0x000fe20008000000 */
[----:B0-2---:R1:W2:Y:S10]  /*00f0*/  F2F.F64.F32 R10, R15 ;  /* 0x0000000f000a7310 */ /* 0x0052b40000201800 */
.L_x_511:
[----:B0-----:R-:W0:Y:S01]  /*0100*/  LDC.64 R8, c[0x0][0x380] ;  /* 0x0000e000ff087b82 */ /* 0x001e220000000a00 */
[----:B------:R-:W-:-:S06]  /*0110*/  UIMAD UR13, UR9, UR4, URZ ;  /* 0x00000004090d72a4 */ /* 0x000fcc000f8e02ff */
[----:B------:R-:W-:-:S05]  /*0120*/  IADD3 R7, PT, PT, R0, UR13, RZ ;  /* 0x0000000d00077c10 */ /* 0x000fca000fffe0ff */
[----:B0-----:R-:W-:-:S05]  /*0130*/  IMAD.WIDE.U32 R8, R7, 0x10, R8 ;  /* 0x0000001007087825 */ /* 0x001fca00078e0008 */
[----:B------:R-:W3:Y:S01]  /*0140*/  LDG.E.128 R16, desc[UR10][R8.64] ;  /* 0x0000000a08107981 */ /* 0x000ee2000c1e1d00 */
[----:B------:R-:W0:Y:S01]  /*0150*/  S2UR UR6, SR_CgaCtaId ;  /* 0x00000000000679c3 */ /* 0x000e220000008800 */
[----:B------:R-:W-:Y:S01]  /*0160*/  UMOV UR5, 0x400 ;  /* 0x0000040000057882 */ /* 0x000fe20000000000 */
[----:B------:R-:W-:Y:S01]  /*0170*/  UISETP.GE.U32.AND UP1, UPT, UR9, 0x20, UPT ;  /* 0x000000200900788c */ /* 0x000fe2000bf26070 */
[----:B------:R-:W-:Y:S01]  /*0180*/  MOV R6, RZ ;  /* 0x000000ff00067202 */ /* 0x000fe20000000f00 */
[----:B------:R-:W-:-:S04]  /*0190*/  UIADD3 UR4, UPT, UPT, UR4, 0x1, URZ ;  /* 0x0000000104047890 */ /* 0x000fc8000fffe0ff */
[----:B------:R-:W-:Y:S02]  /*01a0*/  UISETP.NE.AND UP0, UPT, UR4, UR12, UPT ;  /* 0x0000000c0400728c */ /* 0x000fe4000bf05270 */
[----:B0-----:R-:W-:-:S06]  /*01b0*/  ULEA UR5, UR6, UR5, 0x18 ;  /* 0x0000000506057291 */ /* 0x001fcc000f8ec0ff */
[----:B------:R-:W-:-:S05]  /*01c0*/  LEA R7, R0, UR5, 0x4 ;  /* 0x0000000500077c11 */ /* 0x000fca000f8e20ff */
[----:B---3--:R0:W-:Y:S01]  /*01d0*/  STS.128 [R7], R16 ;  /* 0x0000001007007388 */ /* 0x0081e20000000c00 */
[----:B------:R-:W-:Y:S06]  /*01e0*/  BAR.SYNC.DEFER_BLOCKING 0x0 ;  /* 0x0000000000007b1d */ /* 0x000fec0000010000 */
[----:B------:R-:W-:Y:S05]  /*01f0*/  BRA.U !UP1, `(.L_x_12) ;  /* 0x000000f109347547 */ /* 0x000fea000b800000 */
[----:B------:R-:W-:-:S07]  /*0200*/  HFMA2 R6, -RZ, RZ, 0, 0 ;  /* 0x00000000ff067431 */ /* 0x000fce00000001ff */
.L_x_493:
[----:B------:R-:W3:Y:S01]  /*0210*/  S2R R9, SR_CgaCtaId ;  /* 0x0000000000097919 */ /* 0x000ee20000008800 */
[----:B0-----:R-:W-:Y:S01]  /*0220*/  IADD3 R7, PT, PT, R6, UR13, RZ ;  /* 0x0000000d06077c10 */ /* 0x001fe2000fffe0ff */
[----:B------:R-:W-:Y:S01]  /*0230*/  BSSY.RECONVERGENT B2, `(.L_x_13) ;  /* 0x000007b000027945 */ /* 0x000fe20003800200 */
[----:B------:R-:W-:Y:S02]  /*0240*/  MOV R8, 0x400 ;  /* 0x0000040000087802 */ /* 0x000fe40000000f00 */
[----:B------:R-:W-:-:S04]  /*0250*/  ISETP.GT.AND P0, PT, R7, 0x4fff, PT ;  /* 0x00004fff0700780c */ /* 0x000fc80003f04270 */
[----:B------:R-:W-:Y:S02]  /*0260*/  ISETP.EQ.OR P0, PT, R7, R2, P0 ;  /* 0x000000020700720c */ /* 0x000fe40000702670 */
[----:B---3--:R-:W-:-:S04]  /*0270*/  LEA R9, R9, R8, 0x18 ;  /* 0x0000000809097211 */ /* 0x008fc800078ec0ff */
[C---:B------:R-:W-:Y:S02]  /*0280*/  LEA R8, R6.reuse, R9, 0x4 ;  /* 0x0000000906087211 */ /* 0x040fe400078e20ff */
[----:B------:R-:W-:-:S04]  /*0290*/  IADD3 R6, PT, PT, R6, 0x20, RZ ;  /* 0x0000002006067810 */ /* 0x000fc80007ffe0ff */
[----:B------:R-:W-:Y:S01]  /*02a0*/  ISETP.NE.AND P1, PT, R6, UR8, PT ;  /* 0x0000000806007c0c */ /* 0x000fe2000bf25270 */
[----:B------:R-:W-:-:S12]  /*02b0*/  @P0 BRA `(.L_x_14) ;  /* 0x0000000400c80947 */ /* 0x000fd80003800000 */
[----:B------:R-:W0:Y:S01]  /*02c0*/  LDS.128 R16, [R8] ;  /* 0x0000000008107984 */ /* 0x000e220000000c00 */
[----:B------:R-:W-:Y:S01]  /*02d0*/  BSSY.RECONVERGENT B0, `(.L_x_15) ;  /* 0x0000013000007945 */ /* 0x000fe20003800200 */
[----:B0-----:R-:W-:Y:S01]  /*02e0*/  FADD R22, -R13, R17 ;  /* 0x000000110d167221 */ /* 0x001fe20000000100 */
[----:B------:R-:W-:Y:S01]  /*02f0*/  FADD R37, -R12, R16 ;  /* 0x000000100c257221 */ /* 0x000fe20000000100 */
[----:B------:R-:W-:Y:S02]  /*0300*/  FADD R31, -R14, R18 ;  /* 0x000000120e1f7221 */ /* 0x000fe40000000100 */
[----:B------:R-:W-:-:S04]  /*0310*/  FMUL R16, R22, R22 ;  /* 0x0000001616107220 */ /* 0x000fc80000400000 */
[----:B------:R-:W-:-:S04]  /*0320*/  FFMA R16, R37, R37, R16 ;  /* 0x0000002525107223 */ /* 0x000fc80000000010 */
[----:B------:R-:W-:-:S04]  /*0330*/  FFMA R38, R31, R31, R16 ;  /* 0x0000001f1f267223 */ /* 0x000fc80000000010 */
[----:B-1----:R0:W1:Y:S01]  /*0340*/  MUFU.RSQ R15, R38 ;  /* 0x00000026000f7308 */ /* 0x0020620000001400 */
[----:B------:R-:W-:-:S04]  /*0350*/  IADD3 R9, PT, PT, R38, -0xd000000, RZ ;  /* 0xf300000026097810 */ /* 0x000fc80007ffe0ff */
[----:B------:R-:W-:-:S13]  /*0360*/  ISETP.GT.U32.AND P0, PT, R9, 0x727fffff, PT ;  /* 0x727fffff0900780c */ /* 0x000fda0003f04070 */
[----:B01----:R-:W-:Y:S05]  /*0370*/  @!P0 BRA `(.L_x_16) ;  /* 0x0000000000108947 */ /* 0x003fea0003800000 */
[----:B------:R-:W-:Y:S02]  /*0380*/  MOV R9, R38 ;  /* 0x0000002600097202 */ /* 0x000fe40000000f00 */
[----:B------:R-:W-:-:S07]  /*0390*/  MOV R16, 0x3b0 ;  /* 0x000003b000107802 */ /* 0x000fce0000000f00 */
[----:B--2---:R-:W-:Y:S05]  /*03a0*/  CALL.REL.NOINC `($__internal_2_$__cuda_sm20_sqrt_rn_f32_slowpath) ;  /* 0x000000fc00707944 */ /* 0x004fea0003c00000 */
[----:B------:R-:W-:Y:S05]  /*03b0*/  BRA `(.L_x_17) ;  /* 0x0000000000107947 */ /* 0x000fea0003800000 */
.L_x_16:
[----:B------:R-:W-:Y:S01]  /*03c0*/  FMUL.FTZ R9, R38, R15 ;  /* 0x0000000f26097220 */ /* 0x000fe20000410000 */
[----:B------:R-:W-:-:S03]  /*03d0*/  FMUL.FTZ R15, R15, 0.5 ;  /* 0x3f0000000f0f7820 */ /* 0x000fc60000410000 */
[----:B------:R-:W-:-:S04]  /*03e0*/  FFMA R36, -R9, R9, R38 ;  /* 0x0000000909247223 */ /* 0x000fc80000000126 */
[----:B------:R-:W-:-:S07]  /*03f0*/  FFMA R36, R36, R15, R9 ;  /* 0x0000000f24247223 */ /* 0x000fce0000000009 */
.L_x_17:
[----:B------:R-:W-:Y:S05]  /*0400*/  BSYNC.RECONVERGENT B0 ;  /* 0x0000000000007941 */ /* 0x000fea0003800200 */
.L_x_15:
[----:B------:R-:W0:Y:S01]  /*0410*/  F2F.F64.F32 R20, R38 ;  /* 0x0000002600147310 */ /* 0x000e220000201800 */
[----:B------:R-:W-:Y:S01]  /*0420*/  HFMA2 R16, -RZ, RZ, 0, 5.9604644775390625e-08 ;  /* 0x00000001ff107431 */ /* 0x000fe200000001ff */
[----:B------:R-:W-:Y:S06]  /*0430*/  BSSY.RECONVERGENT B1, `(.L_x_18) ;  /* 0x0000016000017945 */ /* 0x000fec0003800200 */
[----:B------:R-:W2:Y:S08]  /*0440*/  F2F.F64.F32 R40, R19 ;  /* 0x0000001300287310 */ /* 0x000eb00000201800 */
[----:B0-----:R-:W0:Y:S01]  /*0450*/  MUFU.RCP64H R17, R21 ;  /* 0x0000001500117308 */ /* 0x001e220000001800 */
[----:B--2---:R-:W-:-:S02]  /*0460*/  DMUL R40, R10, R40 ;  /* 0x000000280a287228 */ /* 0x004fc40000000000 */
[----:B0-----:R-:W-:-:S08]  /*0470*/  DFMA R24, -R20, R16, 1 ;  /* 0x3ff000001418742b */ /* 0x001fd00000000110 */
[----:B------:R-:W-:Y:S01]  /*0480*/  FSETP.GEU.AND P2, PT, |R41|, 6.5827683646048100446e-37, PT ;  /* 0x036000002900780b */ /* 0x000fe20003f4e200 */
[----:B------:R-:W-:-:S08]  /*0490*/  DFMA R24, R24, R24, R24 ;  /* 0x000000181818722b */ /* 0x000fd00000000018 */
[----:B------:R-:W-:-:S08]  /*04a0*/  DFMA R24, R16, R24, R16 ;  /* 0x000000181018722b */ /* 0x000fd00000000010 */
[----:B------:R-:W-:-:S08]  /*04b0*/  DFMA R16, -R20, R24, 1 ;  /* 0x3ff000001410742b */ /* 0x000fd00000000118 */
[----:B------:R-:W-:-:S08]  /*04c0*/  DFMA R16, R24, R16, R24 ;  /* 0x000000101810722b */ /* 0x000fd00000000018 */
[----:B------:R-:W-:-:S08]  /*04d0*/  DMUL R42, R40, R16 ;  /* 0x00000010282a7228 */ /* 0x000fd00000000000 */
[----:B------:R-:W-:-:S08]  /*04e0*/  DFMA R24, -R20, R42, R40 ;  /* 0x0000002a1418722b */ /* 0x000fd00000000128 */
[----:B------:R-:W-:-:S10]  /*04f0*/  DFMA R42, R16, R24, R42 ;  /* 0x00000018102a722b */ /* 0x000fd4000000002a */
[----:B------:R-:W-:-:S05]  /*0500*/  FFMA R9, RZ, R21, R43 ;  /* 0x00000015ff097223 */ /* 0x000fca000000002b */
[----:B------:R-:W-:-:S13]  /*0510*/  FSETP.GT.AND P0, PT, |R9|, 1.469367938527859385e-39, PT ;  /* 0x001000000900780b */ /* 0x000fda0003f04200 */
[----:B------:R-:W-:Y:S05]  /*0520*/  @P0 BRA P2, `(.L_x_19) ;  /* 0x0000000000180947 */ /* 0x000fea0001000000 */
[----:B------:R-:W-:Y:S02]  /*0530*/  MOV R16, R40 ;  /* 0x0000002800107202 */ /* 0x000fe40000000f00 */
[----:B------:R-:W-:Y:S02]  /*0540*/  MOV R17, R41 ;  /* 0x0000002900117202 */ /* 0x000fe40000000f00 */
[----:B------:R-:W-:-:S07]  /*0550*/  MOV R28, 0x570 ;  /* 0x00000570001c7802 */ /* 0x000fce0000000f00 */
[----:B------:R-:W-:Y:S05]  /*0560*/  CALL.REL.NOINC `($__internal_1_$__cuda_sm20_div_rn_f64_full) ;  /* 0x000000f400987944 */ /* 0x000fea0003c00000 */
[----:B------:R-:W-:Y:S02]  /*0570*/  MOV R42, R32 ;  /* 0x00000020002a7202 */ /* 0x000fe40000000f00 */
[----:B------:R-:W-:-:S07]  /*0580*/  MOV R43, R33 ;  /* 0x00000021002b7202 */ /* 0x000fce0000000f00 */
.L_x_19:
[----:B------:R-:W-:Y:S05]  /*0590*/  BSYNC.RECONVERGENT B1 ;  /* 0x0000000000017941 */ /* 0x000fea0003800200 */
.L_x_18:
[----:B------:R-:W-:Y:S01]  /*05a0*/  FMUL R20, R38, R38 ;  /* 0x0000002626147220 */ /* 0x000fe20000400000 */
[----:B------:R-:W-:Y:S01]  /*05b0*/  HFMA2 R16, -RZ, RZ, 0, 5.9604644775390625e-08 ;  /* 0x00000001ff107431 */ /* 0x000fe200000001ff */
[----:B------:R-:W-:Y:S01]  /*05c0*/  FSETP.GEU.AND P2, PT, |R41|, 6.5827683646048100446e-37, PT ;  /* 0x036000002900780b */ /* 0x000fe20003f4e200 */
[----:B------:R-:W-:Y:S03]  /*05d0*/  BSSY.RECONVERGENT B1, `(.L_x_20) ;  /* 0x0000012000017945 */ /* 0x000fe60003800200 */
[----:B------:R-:W0:Y:S08]  /*05e0*/  F2F.F64.F32 R20, R20 ;  /* 0x0000001400147310 */ /* 0x000e300000201800 */
[----:B0-----:R-:W0:Y:S02]  /*05f0*/  MUFU.RCP64H R17, R21 ;  /* 0x0000001500117308 */ /* 0x001e240000001800 */
[----:B0-----:R-:W-:-:S08]  /*0600*/  DFMA R18, -R20, R16, 1 ;  /* 0x3ff000001412742b */ /* 0x001fd00000000110 */
        /* <DEDUP_REMOVED lines=14> */
.L_x_21:
[----:B------:R-:W-:Y:S05]  /*06f0*/  BSYNC.RECONVERGENT B1 ;  /* 0x0000000000017941 */ /* 0x000fea0003800200 */
.L_x_20:
[----:B------:R-:W-:Y:S01]  /*0700*/  DADD R28, -R32, R42 ;  /* 0x00000000201c7229 */ /* 0x000fe2000000012a */
[----:B------:R-:W0:Y:S01]  /*0710*/  MUFU.RCP R9, R36 ;  /* 0x0000002400097308 */ /* 0x000e220000001000 */
[----:B------:R-:W-:Y:S08]  /*0720*/  BSSY.RECONVERGENT B3, `(.L_x_22) ;  /* 0x000000d000037945 */ /* 0x000ff00003800200 */
[----:B------:R-:W1:Y:S01]  /*0730*/  F2F.F32.F64 R28, R28 ;  /* 0x0000001c001c7310 */ /* 0x000e620000301000 */
[----:B0-----:R-:W-:-:S04]  /*0740*/  FFMA R16, R9, -R36, 1 ;  /* 0x3f80000009107423 */ /* 0x001fc80000000824 */
[----:B------:R-:W-:Y:S01]  /*0750*/  FFMA R16, R9, R16, R9 ;  /* 0x0000001009107223 */ /* 0x000fe20000000009 */
[----:B-1----:R-:W-:-:S04]  /*0760*/  FMUL R21, R37, R28 ;  /* 0x0000001c25157220 */ /* 0x002fc80000400000 */
[----:B------:R-:W0:Y:S01]  /*0770*/  FCHK P0, R21, R36 ;  /* 0x0000002415007302 */ /* 0x000e220000000000 */
[----:B------:R-:W-:-:S04]  /*0780*/  FFMA R9, R21, R16, RZ ;  /* 0x0000001015097223 */ /* 0x000fc800000000ff */
[----:B------:R-:W-:-:S04]  /*0790*/  FFMA R30, R9, -R36, R21 ;  /* 0x80000024091e7223 */ /* 0x000fc80000000015 */
[----:B------:R-:W-:Y:S01]  /*07a0*/  FFMA R30, R16, R30, R9 ;  /* 0x0000001e101e7223 */ /* 0x000fe20000000009 */
[----:B0-----:R-:W-:Y:S06]  /*07b0*/  @!P0 BRA `(.L_x_23) ;  /* 0x00000000000c8947 */ /* 0x001fec0003800000 */
[----:B------:R-:W-:-:S07]  /*07c0*/  MOV R16, 0x7e0 ;  /* 0x000007e000107802 */ /* 0x000fce0000000f00 */
[----:B------:R-:W-:Y:S05]  /*07d0*/  CALL.REL.NOINC `($__internal_3_$__cuda_sm3x_div_rn_noftz_f32_slowpath) ;  /* 0x000000f800bc7944 */ /* 0x000fea0003c00000 */
[----:B------:R-:W-:-:S07]  /*07e0*/  MOV R30, R9 ;  /* 0x00000009001e7202 */ /* 0x000fce0000000f00 */
.L_x_23:
[----:B------:R-:W-:Y:S05]  /*07f0*/  BSYNC.RECONVERGENT B3 ;  /* 0x0000000000037941 */ /* 0x000fea0003800200 */
.L_x_22:
[----:B------:R-:W0:Y:S01]  /*0800*/  MUFU.RCP R25, R36 ;  /* 0x0000002400197308 */ /* 0x000e220000001000 */
[----:B------:R-:W-:Y:S01]  /*0810*/  FMUL R21, R22, R28 ;  /* 0x0000001c16157220 */ /* 0x000fe20000400000 */
[----:B------:R-:W-:Y:S06]  /*0820*/  BSSY.RECONVERGENT B3, `(.L_x_24) ;  /* 0x000000b000037945 */ /* 0x000fec0003800200 */
[----:B------:R-:W1:Y:S01]  /*0830*/  FCHK P0, R21, R36 ;  /* 0x0000002415007302 */ /* 0x000e620000000000 */
[----:B0-----:R-:W-:-:S04]  /*0840*/  FFMA R16, R25, -R36, 1 ;  /* 0x3f80000019107423 */ /* 0x001fc80000000824 */
[----:B------:R-:W-:-:S04]  /*0850*/  FFMA R25, R25, R16, R25 ;  /* 0x0000001019197223 */ /* 0x000fc80000000019 */
[----:B------:R-:W-:-:S04]  /*0860*/  FFMA R9, R25, R21, RZ ;  /* 0x0000001519097223 */ /* 0x000fc800000000ff */
[----:B------:R-:W-:-:S04]  /*0870*/  FFMA R16, R9, -R36, R21 ;  /* 0x8000002409107223 */ /* 0x000fc80000000015 */
[----:B------:R-:W-:Y:S01]  /*0880*/  FFMA R25, R25, R16, R9 ;  /* 0x0000001019197223 */ /* 0x000fe20000000009 */
[----:B-1----:R-:W-:Y:S06]  /*0890*/  @!P0 BRA `(.L_x_25) ;  /* 0x00000000000c8947 */ /* 0x002fec0003800000 */
[----:B------:R-:W-:-:S07]  /*08a0*/  MOV R16, 0x8c0 ;  /* 0x000008c000107802 */ /* 0x000fce0000000f00 */
[----:B------:R-:W-:Y:S05]  /*08b0*/  CALL.REL.NOINC `($__internal_3_$__cuda_sm3x_div_rn_noftz_f32_slowpath) ;  /* 0x000000f800847944 */ /* 0x000fea0003c00000 */
[----:B------:R-:W-:-:S07]  /*08c0*/  MOV R25, R9 ;  /* 0x0000000900197202 */ /* 0x000fce0000000f00 */
.L_x_25:
[----:B------:R-:W-:Y:S05]  /*08d0*/  BSYNC.RECONVERGENT B3 ;  /* 0x0000000000037941 */ /* 0x000fea0003800200 */
.L_x_24:
        /* <DEDUP_REMOVED lines=12> */
.L_x_27:
[----:B------:R-:W-:Y:S05]  /*09a0*/  BSYNC.RECONVERGENT B3 ;  /* 0x0000000000037941 */ /* 0x000fea0003800200 */
.L_x_26:
[----:B------:R-:W-:Y:S01]  /*09b0*/  FADD R5, R5, R30 ;  /* 0x0000001e05057221 */ /* 0x000fe20000000000 */
[----:B------:R-:W-:Y:S01]  /*09c0*/  FADD R4, R4, R25 ;  /* 0x0000001904047221 */ /* 0x000fe20000000000 */
[----:B------:R-:W-:-:S07]  /*09d0*/  FADD R3, R3, R9 ;  /* 0x0000000903037221 */ /* 0x000fce0000000000 */
.L_x_14:
[----:B------:R-:W-:Y:S05]  /*09e0*/  BSYNC.RECONVERGENT B2 ;  /* 0x0000000000027941 */ /* 0x000fea0003800200 */
.L_x_13:
[----:B------:R-:W-:Y:S01]  /*09f0*/  IADD3 R9, PT, PT, R7, 0x1, RZ ;  /* 0x0000000107097810 */ /* 0x000fe20007ffe0ff */
[----:B------:R-:W-:Y:S03]  /*0a00*/  BSSY.RECONVERGENT B2, `(.L_x_28) ;  /* 0x0000076000027945 */ /* 0x000fe60003800200 */
[----:B------:R-:W-:-:S04]  /*0a10*/  ISETP.GT.AND P0, PT, R9, 0x4fff, PT ;  /* 0x00004fff0900780c */ /* 0x000fc80003f04270 */
[----:B------:R-:W-:-:S13]  /*0a20*/  ISETP.EQ.OR P0, PT, R9, R2, P0 ;  /* 0x000000020900720c */ /* 0x000fda0000702670 */
[----:B------:R-:W-:Y:S05]  /*0a30*/  @P0 BRA `(.L_x_29) ;  /* 0x0000000400c80947 */ /* 0x000fea0003800000 */
[----:B------:R-:W0:Y:S01]  /*0a40*/  LDS.128 R16, [R8+0x10] ;  /* 0x0000100008107984 */ /* 0x000e220000000c00 */
        /* <DEDUP_REMOVED lines=15> */
.L_x_31:
[----:B------:R-:W-:Y:S01]  /*0b40*/  FMUL.FTZ R9, R38, R15 ;  /* 0x0000000f26097220 */ /* 0x000fe20000410000 */
[----:B------:R-:W-:-:S03]  /*0b50*/  FMUL.FTZ R15, R15, 0.5 ;  /* 0x3f0000000f0f7820 */ /* 0x000fc60000410000 */
[----:B------:R-:W-:-:S04]  /*0b60*/  FFMA R36, -R9, R9, R38 ;  /* 0x0000000909247223 */ /* 0x000fc80000000126 */
[----:B------:R-:W-:-:S07]  /*0b70*/  FFMA R36, R36, R15, R9 ;  /* 0x0000000f24247223 */ /* 0x000fce0000000009 */
.L_x_32:
[----:B------:R-:W-:Y:S05]  /*0b80*/  BSYNC.RECONVERGENT B0 ;  /* 0x0000000000007941 */ /* 0x000fea0003800200 */
.L_x_30:
        /* <DEDUP_REMOVED lines=24> */
.L_x_34:
[----:B------:R-:W-:Y:S05]  /*0d10*/  BSYNC.RECONVERGENT B1 ;  /* 0x0000000000017941 */ /* 0x000fea0003800200 */
.L_x_33:
        /* <DEDUP_REMOVED lines=21> */
.L_x_36:
[----:B------:R-:W-:Y:S05]  /*0e70*/  BSYNC.RECONVERGENT B1 ;  /* 0x0000000000017941 */ /* 0x000fea0003800200 */
.L_x_35:
        /* <DEDUP_REMOVED lines=15> */
.L_x_38:
[----:B------:R-:W-:Y:S05]  /*0f70*/  BSYNC.RECONVERGENT B3 ;  /* 0x0000000000037941 */ /* 0x000fea0003800200 */
.L_x_37:
        /* <DEDUP_REMOVED lines=13> */
.L_x_40:
[----:B------:R-:W-:Y:S05]  /*1050*/  BSYNC.RECONVERGENT B3 ;  /* 0x0000000000037941 */ /* 0x000fea0003800200 */
.L_x_39:
        /* <DEDUP_REMOVED lines=12> */
.L_x_42:
[----:B------:R-:W-:Y:S05]  /*1120*/  BSYNC.RECONVERGENT B3 ;  /* 0x0000000000037941 */ /* 0x000fea0003800200 */
.L_x_41:
[----:B------:R-:W-:Y:S01]  /*1130*/  FADD R5, R5, R30 ;  /* 0x0000001e05057221 */ /* 0x000fe20000000000 */
[----:B------:R-:W-:Y:S01]  /*1140*/  FADD R4, R4, R25 ;  /* 0x0000001904047221 */ /* 0x000fe20000000000 */
[----:B------:R-:W-:-:S07]  /*1150*/  FADD R3, R3, R9 ;  /* 0x0000000903037221 */ /* 0x000fce0000000000 */
.L_x_29:
[----:B------:R-:W-:Y:S05]  /*1160*/  BSYNC.RECONVERGENT B2 ;  /* 0x0000000000027941 */ /* 0x000fea0003800200 */
.L_x_28:
        /* <DEDUP_REMOVED lines=21> */
.L_x_46:
[----:B------:R-:W-:Y:S01]  /*12c0*/  FMUL.FTZ R9, R38, R15 ;  /* 0x0000000f26097220 */ /* 0x000fe20000410000 */
[----:B------:R-:W-:-:S03]  /*12d0*/  FMUL.FTZ R15, R15, 0.5 ;  /* 0x3f0000000f0f7820 */ /* 0x000fc60000410000 */
[----:B------:R-:W-:-:S04]  /*12e0*/  FFMA R36, -R9, R9, R38 ;  /* 0x0000000909247223 */ /* 0x000fc80000000126 */
[----:B------:R-:W-:-:S07]  /*12f0*/  FFMA R36, R36, R15, R9 ;  /* 0x0000000f24247223 */ /* 0x000fce0000000009 */
.L_x_47:
[----:B------:R-:W-:Y:S05]  /*1300*/  BSYNC.RECONVERGENT B0 ;  /* 0x0000000000007941 */ /* 0x000fea0003800200 */
.L_x_45:
        /* <DEDUP_REMOVED lines=24> */
.L_x_49:
[----:B------:R-:W-:Y:S05]  /*1490*/  BSYNC.RECONVERGENT B1 ;  /* 0x0000000000017941 */ /* 0x000fea0003800200 */
.L_x_48:
        /* <DEDUP_REMOVED lines=21> */
.L_x_51:
[----:B------:R-:W-:Y:S05]  /*15f0*/  BSYNC.RECONVERGENT B1 ;  /* 0x0000000000017941 */ /* 0x000fea0003800200 */
.L_x_50:
        /* <DEDUP_REMOVED lines=15> */
.L_x_53:
[----:B------:R-:W-:Y:S05]  /*16f0*/  BSYNC.RECONVERGENT B3 ;  /* 0x0000000000037941 */ /* 0x000fea0003800200 */
.L_x_52:
        /* <DEDUP_REMOVED lines=13> */
.L_x_55:
[----:B------:R-:W-:Y:S05]  /*17d0*/  BSYNC.RECONVERGENT B3 ;  /* 0x0000000000037941 */ /* 0x000fea0003800200 */
.L_x_54:
        /* <DEDUP_REMOVED lines=12> */
.L_x_57:
[----:B------:R-:W-:Y:S05]  /*18a0*/  BSYNC.RECONVERGENT B3 ;  /* 0x0000000000037941 */ /* 0x000fea0003800200 */
.L_x_56:
[----:B------:R-:W-:Y:S01]  /*18b0*/  FADD R5, R5, R30 ;  /* 0x0000001e05057221 */ /* 0x000fe20000000000 */
[----:B------:R-:W-:Y:S01]  /*18c0*/  FADD R4, R4, R25 ;  /* 0x0000001904047221 */ /* 0x000fe20000000000 */
[----:B------:R-:W-:-:S07]  /*18d0*/  FADD R3, R3, R9 ;  /* 0x0000000903037221 */ /* 0x000fce0000000000 */
.L_x_44:
[----:B------:R-:W-:Y:S05]  /*18e0*/  BSYNC.RECONVERGENT B2 ;  /* 0x0000000000027941 */ /* 0x000fea0003800200 */
.L_x_43:
        /* <DEDUP_REMOVED lines=21> */
.L_x_61:
[----:B------:R-:W-:Y:S01]  /*1a40*/  FMUL.FTZ R9, R38, R15 ;  /* 0x0000000f26097220 */ /* 0x000fe20000410000 */
[----:B------:R-:W-:-:S03]  /*1a50*/  FMUL.FTZ R15, R15, 0.5 ;  /* 0x3f0000000f0f7820 */ /* 0x000fc60000410000 */
[----:B------:R-:W-:-:S04]  /*1a60*/  FFMA R36, -R9, R9, R38 ;  /* 0x0000000909247223 */ /* 0x000fc80000000126 */
[----:B------:R-:W-:-:S07]  /*1a70*/  FFMA R36, R36, R15, R9 ;  /* 0x0000000f24247223 */ /* 0x000fce0000000009 */
.L_x_62:
[----:B------:R-:W-:Y:S05]  /*1a80*/  BSYNC.RECONVERGENT B0 ;  /* 0x0000000000007941 */ /* 0x000fea0003800200 */
.L_x_60:
        /* <DEDUP_REMOVED lines=24> */
.L_x_64:
[----:B------:R-:W-:Y:S05]  /*1c10*/  BSYNC.RECONVERGENT B1 ;  /* 0x0000000000017941 */ /* 0x000fea0003800200 */
.L_x_63:
        /* <DEDUP_REMOVED lines=21> */
.L_x_66:
[----:B------:R-:W-:Y:S05]  /*1d70*/  BSYNC.RECONVERGENT B1 ;  /* 0x0000000000017941 */ /* 0x000fea0003800200 */
.L_x_65:
        /* <DEDUP_REMOVED lines=15> */
.L_x_68:
[----:B------:R-:W-:Y:S05]  /*1e70*/  BSYNC.RECONVERGENT B3 ;  /* 0x0000000000037941 */ /* 0x000fea0003800200 */
.L_x_67:
        /* <DEDUP_REMOVED lines=13> */
.L_x_70:
[----:B------:R-:W-:Y:S05]  /*1f50*/  BSYNC.RECONVERGENT B3 ;  /* 0x0000000000037941 */ /* 0x000fea0003800200 */
.L_x_69:
        /* <DEDUP_REMOVED lines=12> */
.L_x_72:
[----:B------:R-:W-:Y:S05]  /*2020*/  BSYNC.RECONVERGENT B3 ;  /* 0x0000000000037941 */ /* 0x000fea0003800200 */
.L_x_71:
[----:B------:R-:W-:Y:S01]  /*2030*/  FADD R5, R5, R30 ;  /* 0x0000001e05057221 */ /* 0x000fe20000000000 */
[----:B------:R-:W-:Y:S01]  /*2040*/  FADD R4, R4, R25 ;  /* 0x0000001904047221 */ /* 0x000fe20000000000 */
[----:B------:R-:W-:-:S07]  /*2050*/  FADD R3, R3, R9 ;  /* 0x0000000903037221 */ /* 0x000fce0000000000 */
.L_x_59:
[----:B------:R-:W-:Y:S05]  /*2060*/  BSYNC.RECONVERGENT B2 ;  /* 0x0000000000027941 */ /* 0x000fea0003800200 */
.L_x_58:
        /* <DEDUP_REMOVED lines=21> */
.L_x_76:
[----:B------:R-:W-:Y:S01]  /*21c0*/  FMUL.FTZ R9, R38, R15 ;  /* 0x0000000f26097220 */ /* 0x000fe20000410000 */
[----:B------:R-:W-:-:S03]  /*21d0*/  FMUL.FTZ R15, R15, 0.5 ;  /* 0x3f0000000f0f7820 */ /* 0x000fc60000410000 */
[----:B------:R-:W-:-:S04]  /*21e0*/  FFMA R36, -R9, R9, R38 ;  /* 0x0000000909247223 */ /* 0x000fc80000000126 */
[----:B------:R-:W-:-:S07]  /*21f0*/  FFMA R36, R36, R15, R9 ;  /* 0x0000000f24247223 */ /* 0x000fce0000000009 */
.L_x_77:
[----:B------:R-:W-:Y:S05]  /*2200*/  BSYNC.RECONVERGENT B0 ;  /* 0x0000000000007941 */ /* 0x000fea0003800200 */
.L_x_75:
        /* <DEDUP_REMOVED lines=24> */
.L_x_79:
[----:B------:R-:W-:Y:S05]  /*2390*/  BSYNC.RECONVERGENT B1 ;  /* 0x0000000000017941 */ /* 0x000fea0003800200 */
.L_x_78:
        /* <DEDUP_REMOVED lines=21> */
.L_x_81:
[----:B------:R-:W-:Y:S05]  /*24f0*/  BSYNC.RECONVERGENT B1 ;  /* 0x0000000000017941 */ /* 0x000fea0003800200 */
.L_x_80:
        /* <DEDUP_REMOVED lines=15> */
.L_x_83:
[----:B------:R-:W-:Y:S05]  /*25f0*/  BSYNC.RECONVERGENT B3 ;  /* 0x0000000000037941 */ /* 0x000fea0003800200 */
.L_x_82:
        /* <DEDUP_REMOVED lines=13> */
.L_x_85:
[----:B------:R-:W-:Y:S05]  /*26d0*/  BSYNC.RECONVERGENT B3 ;  /* 0x0000000000037941 */ /* 0x000fea0003800200 */
.L_x_84:
        /* <DEDUP_REMOVED lines=12> */
.L_x_87:
[----:B------:R-:W-:Y:S05]  /*27a0*/  BSYNC.RECONVERGENT B3 ;  /* 0x0000000000037941 */ /* 0x000fea0003800200 */
.L_x_86:
[----:B------:R-:W-:Y:S01]  /*27b0*/  FADD R5, R5, R30 ;  /* 0x0000001e05057221 */ /* 0x000fe20000000000 */
[----:B------:R-:W-:Y:S01]  /*27c0*/  FADD R4, R4, R25 ;  /* 0x0000001904047221 */ /* 0x000fe20000000000 */
[----:B------:R-:W-:-:S07]  /*27d0*/  FADD R3, R3, R9 ;  /* 0x0000000903037221 */ /* 0x000fce0000000000 */
.L_x_74:
[----:B------:R-:W-:Y:S05]  /*27e0*/  BSYNC.RECONVERGENT B2 ;  /* 0x0000000000027941 */ /* 0x000fea0003800200 */
.L_x_73:
        /* <DEDUP_REMOVED lines=21> */
.L_x_91:
[----:B------:R-:W-:Y:S01]  /*2940*/  FMUL.FTZ R9, R38, R15 ;  /* 0x0000000f26097220 */ /* 0x000fe20000410000 */
[----:B------:R-:W-:-:S03]  /*2950*/  FMUL.FTZ R15, R15, 0.5 ;  /* 0x3f0000000f0f7820 */ /* 0x000fc60000410000 */
[----:B------:R-:W-:-:S04]  /*2960*/  FFMA R36, -R9, R9, R38 ;  /* 0x0000000909247223 */ /* 0x000fc80000000126 */
[----:B------:R-:W-:-:S07]  /*2970*/  FFMA R36, R36, R15, R9 ;  /* 0x0000000f24247223 */ /* 0x000fce0000000009 */
.L_x_92:
[----:B------:R-:W-:Y:S05]  /*2980*/  BSYNC.RECONVERGENT B0 ;  /* 0x0000000000007941 */ /* 0x000fea0003800200 */
.L_x_90:
        /* <DEDUP_REMOVED lines=24> */
.L_x_94:
[----:B------:R-:W-:Y:S05]  /*2b10*/  BSYNC.RECONVERGENT B1 ;  /* 0x0000000000017941 */ /* 0x000fea0003800200 */
.L_x_93:
        /* <DEDUP_REMOVED lines=21> */
.L_x_96:
[----:B------:R-:W-:Y:S05]  /*2c70*/  BSYNC.RECONVERGENT B1 ;  /* 0x0000000000017941 */ /* 0x000fea0003800200 */
.L_x_95:
        /* <DEDUP_REMOVED lines=15> */
.L_x_98:
[----:B------:R-:W-:Y:S05]  /*2d70*/  BSYNC.RECONVERGENT B3 ;  /* 0x0000000000037941 */ /* 0x000fea0003800200 */
.L_x_97:
        /* <DEDUP_REMOVED lines=13> */
.L_x_100:
[----:B------:R-:W-:Y:S05]  /*2e50*/  BSYNC.RECONVERGENT B3 ;  /* 0x0000000000037941 */ /* 0x000fea0003800200 */
.L_x_99:
        /* <DEDUP_REMOVED lines=12> */
.L_x_102:
[----:B------:R-:W-:Y:S05]  /*2f20*/  BSYNC.RECONVERGENT B3 ;  /* 0x0000000000037941 */ /* 0x000fea0003800200 */
.L_x_101:
[----:B------:R-:W-:Y:S01]  /*2f30*/  FADD R5, R5, R30 ;  /* 0x0000001e05057221 */ /* 0x000fe20000000000 */
[----:B------:R-:W-:Y:S01]  /*2f40*/  FADD R4, R4, R25 ;  /* 0x0000001904047221 */ /* 0x000fe20000000000 */
[----:B------:R-:W-:-:S07]  /*2f50*/  FADD R3, R3, R9 ;  /* 0x0000000903037221 */ /* 0x000fce0000000000 */
.L_x_89:
[----:B------:R-:W-:Y:S05]  /*2f60*/  BSYNC.RECONVERGENT B2 ;  /* 0x0000000000027941 */ /* 0x000fea0003800200 */
.L_x_88:
        /* <DEDUP_REMOVED lines=21> */
.L_x_106:
[----:B------:R-:W-:Y:S01]  /*30c0*/  FMUL.FTZ R9, R38, R15 ;  /* 0x0000000f26097220 */ /* 0x000fe20000410000 */
[----:B------:R-:W-:-:S03]  /*30d0*/  FMUL.FTZ R15, R15, 0.5 ;  /* 0x3f0000000f0f7820 */ /* 0x000fc60000410000 */
[----:B------:R-:W-:-:S04]  /*30e0*/  FFMA R36, -R9, R9, R38 ;  /* 0x0000000909247223 */ /* 0x000fc80000000126 */
[----:B------:R-:W-:-:S07]  /*30f0*/  FFMA R36, R36, R15, R9 ;  /* 0x0000000f24247223 */ /* 0x000fce0000000009 */
.L_x_107:
[----:B------:R-:W-:Y:S05]  /*3100*/  BSYNC.RECONVERGENT B0 ;  /* 0x0000000000007941 */ /* 0x000fea0003800200 */
.L_x_105:
        /* <DEDUP_REMOVED lines=24> */
.L_x_109:
[----:B------:R-:W-:Y:S05]  /*3290*/  BSYNC.RECONVERGENT B1 ;  /* 0x0000000000017941 */ /* 0x000fea0003800200 */
.L_x_108:
        /* <DEDUP_REMOVED lines=21> */
.L_x_111:
[----:B------:R-:W-:Y:S05]  /*33f0*/  BSYNC.RECONVERGENT B1 ;  /* 0x0000000000017941 */ /* 0x000fea0003800200 */
.L_x_110:
        /* <DEDUP_REMOVED lines=15> */
.L_x_113:
[----:B------:R-:W-:Y:S05]  /*34f0*/  BSYNC.RECONVERGENT B3 ;  /* 0x0000000000037941 */ /* 0x000fea0003800200 */
.L_x_112:
        /* <DEDUP_REMOVED lines=13> */
.L_x_115:
[----:B------:R-:W-:Y:S05]  /*35d0*/  BSYNC.RECONVERGENT B3 ;  /* 0x0000000000037941 */ /* 0x000fea0003800200 */
.L_x_114:
        /* <DEDUP_REMOVED lines=12> */
.L_x_117:
[----:B------:R-:W-:Y:S05]  /*36a0*/  BSYNC.RECONVERGENT B3 ;  /* 0x0000000000037941 */ /* 0x000fea0003800200 */
.L_x_116:
[----:B------:R-:W-:Y:S01]  /*36b0*/  FADD R5, R5, R30 ;  /* 0x0000001e05057221 */ /* 0x000fe20000000000 */
[----:B------:R-:W-:Y:S01]  /*36c0*/  FADD R4, R4, R25 ;  /* 0x0000001904047221 */ /* 0x000fe20000000000 */
[----:B------:R-:W-:-:S07]  /*36d0*/  FADD R3, R3, R9 ;  /* 0x0000000903037221 */ /* 0x000fce0000000000 */
.L_x_104:
[----:B------:R-:W-:Y:S05]  /*36e0*/  BSYNC.RECONVERGENT B2 ;  /* 0x0000000000027941 */ /* 0x000fea0003800200 */
.L_x_103:
        /* <DEDUP_REMOVED lines=21> */
.L_x_121:
[----:B------:R-:W-:Y:S01]  /*3840*/  FMUL.FTZ R9, R38, R15 ;  /* 0x0000000f26097220 */ /* 0x000fe20000410000 */
[----:B------:R-:W-:-:S03]  /*3850*/  FMUL.FTZ R15, R15, 0.5 ;  /* 0x3f0000000f0f7820 */ /* 0x000fc60000410000 */
[----:B------:R-:W-:-:S04]  /*3860*/  FFMA R36, -R9, R9, R38 ;  /* 0x0000000909247223 */ /* 0x000fc80000000126 */
[----:B------:R-:W-:-:S07]  /*3870*/  FFMA R36, R36, R15, R9 ;  /* 0x0000000f24247223 */ /* 0x000fce0000000009 */
.L_x_122:
[----:B------:R-:W-:Y:S05]  /*3880*/  BSYNC.RECONVERGENT B0 ;  /* 0x0000000000007941 */ /* 0x000fea0003800200 */
.L_x_120:
        /* <DEDUP_REMOVED lines=24> */
.L_x_124:
[----:B------:R-:W-:Y:S05]  /*3a10*/  BSYNC.RECONVERGENT B1 ;  /* 0x0000000000017941 */ /* 0x000fea0003800200 */
.L_x_123:
        /* <DEDUP_REMOVED lines=21> */
.L_x_126:
[----:B------:R-:W-:Y:S05]  /*3b70*/  BSYNC.RECONVERGENT B1 ;  /* 0x0000000000017941 */ /* 0x000fea0003800200 */
.L_x_125:
        /* <DEDUP_REMOVED lines=15> */
.L_x_128:
[----:B------:R-:W-:Y:S05]  /*3c70*/  BSYNC.RECONVERGENT B3 ;  /* 0x0000000000037941 */ /* 0x000fea0003800200 */
.L_x_127:
        /* <DEDUP_REMOVED lines=13> */
.L_x_130:
[----:B------:R-:W-:Y:S05]  /*3d50*/  BSYNC.RECONVERGENT B3 ;  /* 0x0000000000037941 */ /* 0x000fea0003800200 */
.L_x_129:
        /* <DEDUP_REMOVED lines=12> */
.L_x_132:
[----:B------:R-:W-:Y:S05]  /*3e20*/  BSYNC.RECONVERGENT B3 ;  /* 0x0000000000037941 */ /* 0x000fea0003800200 */
.L_x_131:
[----:B------:R-:W-:Y:S01]  /*3e30*/  FADD R5, R5, R30 ;  /* 0x0000001e05057221 */ /* 0x000fe20000000000 */
[----:B------:R-:W-:Y:S01]  /*3e40*/  FADD R4, R4, R25 ;  /* 0x0000001904047221 */ /* 0x000fe20000000000 */
[----:B------:R-:W-:-:S07]  /*3e50*/  FADD R3, R3, R9 ;  /* 0x0000000903037221 */ /* 0x000fce0000000000 */
.L_x_119:
[----:B------:R-:W-:Y:S05]  /*3e60*/  BSYNC.RECONVERGENT B2 ;  /* 0x0000000000027941 */ /* 0x000fea0003800200 */
.L_x_118:
        /* <DEDUP_REMOVED lines=21> */
.L_x_136:
[----:B------:R-:W-:Y:S01]  /*3fc0*/  FMUL.FTZ R9, R38, R15 ;  /* 0x0000000f26097220 */ /* 0x000fe20000410000 */
[----:B------:R-:W-:-:S03]  /*3fd0*/  FMUL.FTZ R15, R15, 0.5 ;  /* 0x3f0000000f0f7820 */ /* 0x000fc60000410000 */
[----:B------:R-:W-:-:S04]  /*3fe0*/  FFMA R36, -R9, R9, R38 ;  /* 0x0000000909247223 */ /* 0x000fc80000000126 */
[----:B------:R-:W-:-:S07]  /*3ff0*/  FFMA R36, R36, R15, R9 ;  /* 0x0000000f24247223 */ /* 0x000fce0000000009 */
.L_x_137:
[----:B------:R-:W-:Y:S05]  /*4000*/  BSYNC.RECONVERGENT B0 ;  /* 0x0000000000007941 */ /* 0x000fea0003800200 */
.L_x_135:
        /* <DEDUP_REMOVED lines=24> */
.L_x_139:
[----:B------:R-:W-:Y:S05]  /*4190*/  BSYNC.RECONVERGENT B1 ;  /* 0x0000000000017941 */ /* 0x000fea0003800200 */
.L_x_138:
        /* <DEDUP_REMOVED lines=21> */
.L_x_141:
[----:B------:R-:W-:Y:S05]  /*42f0*/  BSYNC.RECONVERGENT B1 ;  /* 0x0000000000017941 */ /* 0x000fea0003800200 */
.L_x_140:
        /* <DEDUP_REMOVED lines=15> */
.L_x_143:
[----:B------:R-:W-:Y:S05]  /*43f0*/  BSYNC.RECONVERGENT B3 ;  /* 0x0000000000037941 */ /* 0x000fea0003800200 */
.L_x_142:
        /* <DEDUP_REMOVED lines=13> */
.L_x_145:
[----:B------:R-:W-:Y:S05]  /*44d0*/  BSYNC.RECONVERGENT B3 ;  /* 0x0000000000037941 */ /* 0x000fea0003800200 */
.L_x_144:
        /* <DEDUP_REMOVED lines=12> */
.L_x_147:
[----:B------:R-:W-:Y:S05]  /*45a0*/  BSYNC.RECONVERGENT B3 ;  /* 0x0000000000037941 */ /* 0x000fea0003800200 */
.L_x_146:
[----:B------:R-:W-:Y:S01]  /*45b0*/  FADD R5, R5, R30 ;  /* 0x0000001e05057221 */ /* 0x000fe20000000000 */
[----:B------:R-:W-:Y:S01]  /*45c0*/  FADD R4, R4, R25 ;  /* 0x0000001904047221 */ /* 0x000fe20000000000 */
[----:B------:R-:W-:-:S07]  /*45d0*/  FADD R3, R3, R9 ;  /* 0x0000000903037221 */ /* 0x000fce0000000000 */
.L_x_134:
[----:B------:R-:W-:Y:S05]  /*45e0*/  BSYNC.RECONVERGENT B2 ;  /* 0x0000000000027941 */ /* 0x000fea0003800200 */
.L_x_133:
        /* <DEDUP_REMOVED lines=21> */
.L_x_151:
[----:B------:R-:W-:Y:S01]  /*4740*/  FMUL.FTZ R9, R38, R15 ;  /* 0x0000000f26097220 */ /* 0x000fe20000410000 */
[----:B------:R-:W-:-:S03]  /*4750*/  FMUL.FTZ R15, R15, 0.5 ;  /* 0x3f0000000f0f7820 */ /* 0x000fc60000410000 */
[----:B------:R-:W-:-:S04]  /*4760*/  FFMA R36, -R9, R9, R38 ;  /* 0x0000000909247223 */ /* 0x000fc80000000126 */
[----:B------:R-:W-:-:S07]  /*4770*/  FFMA R36, R36, R15, R9 ;  /* 0x0000000f24247223 */ /* 0x000fce0000000009 */
.L_x_152:
[----:B------:R-:W-:Y:S05]  /*4780*/  BSYNC.RECONVERGENT B0 ;  /* 0x0000000000007941 */ /* 0x000fea0003800200 */
.L_x_150:
        /* <DEDUP_REMOVED lines=24> */
.L_x_154:
[----:B------:R-:W-:Y:S05]  /*4910*/  BSYNC.RECONVERGENT B1 ;  /* 0x0000000000017941 */ /* 0x000fea0003800200 */
.L_x_153:
        /* <DEDUP_REMOVED lines=21> */
.L_x_156:
[----:B------:R-:W-:Y:S05]  /*4a70*/  BSYNC.RECONVERGENT B1 ;  /* 0x0000000000017941 */ /* 0x000fea0003800200 */
.L_x_155:
        /* <DEDUP_REMOVED lines=15> */
.L_x_158:
[----:B------:R-:W-:Y:S05]  /*4b70*/  BSYNC.RECONVERGENT B3 ;  /* 0x0000000000037941 */ /* 0x000fea0003800200 */
.L_x_157:
        /* <DEDUP_REMOVED lines=13> */
.L_x_160:
[----:B------:R-:W-:Y:S05]  /*4c50*/  BSYNC.RECONVERGENT B3 ;  /* 0x0000000000037941 */ /* 0x000fea0003800200 */
.L_x_159:
        /* <DEDUP_REMOVED lines=12> */
.L_x_162:
[----:B------:R-:W-:Y:S05]  /*4d20*/  BSYNC.RECONVERGENT B3 ;  /* 0x0000000000037941 */ /* 0x000fea0003800200 */
.L_x_161:
[----:B------:R-:W-:Y:S01]  /*4d30*/  FADD R5, R5, R30 ;  /* 0x0000001e05057221 */ /* 0x000fe20000000000 */
[----:B------:R-:W-:Y:S01]  /*4d40*/  FADD R4, R4, R25 ;  /* 0x0000001904047221 */ /* 0x000fe20000000000 */
[----:B------:R-:W-:-:S07]  /*4d50*/  FADD R3, R3, R9 ;  /* 0x0000000903037221 */ /* 0x000fce0000000000 */
.L_x_149:
[----:B------:R-:W-:Y:S05]  /*4d60*/  BSYNC.RECONVERGENT B2 ;  /* 0x0000000000027941 */ /* 0x000fea0003800200 */
.L_x_148:
        /* <DEDUP_REMOVED lines=21> */
.L_x_166:
[----:B------:R-:W-:Y:S01]  /*4ec0*/  FMUL.FTZ R9, R38, R15 ;  /* 0x0000000f26097220 */ /* 0x000fe20000410000 */
[----:B------:R-:W-:-:S03]  /*4ed0*/  FMUL.FTZ R15, R15, 0.5 ;  /* 0x3f0000000f0f7820 */ /* 0x000fc60000410000 */
[----:B------:R-:W-:-:S04]  /*4ee0*/  FFMA R36, -R9, R9, R38 ;  /* 0x0000000909247223 */ /* 0x000fc80000000126 */
[----:B------:R-:W-:-:S07]  /*4ef0*/  FFMA R36, R36, R15, R9 ;  /* 0x0000000f24247223 */ /* 0x000fce0000000009 */
.L_x_167:
[----:B------:R-:W-:Y:S05]  /*4f00*/  BSYNC.RECONVERGENT B0 ;  /* 0x0000000000007941 */ /* 0x000fea0003800200 */
.L_x_165:
        /* <DEDUP_REMOVED lines=24> */
.L_x_169:
[----:B------:R-:W-:Y:S05]  /*5090*/  BSYNC.RECONVERGENT B1 ;  /* 0x0000000000017941 */ /* 0x000fea0003800200 */
.L_x_168:
        /* <DEDUP_REMOVED lines=21> */
.L_x_171:
[----:B------:R-:W-:Y:S05]  /*51f0*/  BSYNC.RECONVERGENT B1 ;  /* 0x0000000000017941 */ /* 0x000fea0003800200 */
.L_x_170:
        /* <DEDUP_REMOVED lines=15> */
.L_x_173:
[----:B------:R-:W-:Y:S05]  /*52f0*/  BSYNC.RECONVERGENT B3 ;  /* 0x0000000000037941 */ /* 0x000fea0003800200 */
.L_x_172:
        /* <DEDUP_REMOVED lines=13> */
.L_x_175:
[----:B------:R-:W-:Y:S05]  /*53d0*/  BSYNC.RECONVERGENT B3 ;  /* 0x0000000000037941 */ /* 0x000fea0003800200 */
.L_x_174:
        /* <DEDUP_REMOVED lines=12> */
.L_x_177:
[----:B------:R-:W-:Y:S05]  /*54a0*/  BSYNC.RECONVERGENT B3 ;  /* 0x0000000000037941 */ /* 0x000fea0003800200 */
.L_x_176:
[----:B------:R-:W-:Y:S01]  /*54b0*/  FADD R5, R5, R30 ;  /* 0x0000001e05057221 */ /* 0x000fe20000000000 */
[----:B------:R-:W-:Y:S01]  /*54c0*/  FADD R4, R4, R25 ;  /* 0x0000001904047221 */ /* 0x000fe20000000000 */
[----:B------:R-:W-:-:S07]  /*54d0*/  FADD R3, R3, R9 ;  /* 0x0000000903037221 */ /* 0x000fce0000000000 */
.L_x_164:
[----:B------:R-:W-:Y:S05]  /*54e0*/  BSYNC.RECONVERGENT B2 ;  /* 0x0000000000027941 */ /* 0x000fea0003800200 */
.L_x_163:
        /* <DEDUP_REMOVED lines=21> */
.L_x_181:
[----:B------:R-:W-:Y:S01]  /*5640*/  FMUL.FTZ R9, R38, R15 ;  /* 0x0000000f26097220 */ /* 0x000fe20000410000 */
[----:B------:R-:W-:-:S03]  /*5650*/  FMUL.FTZ R15, R15, 0.5 ;  /* 0x3f0000000f0f7820 */ /* 0x000fc60000410000 */
[----:B------:R-:W-:-:S04]  /*5660*/  FFMA R36, -R9, R9, R38 ;  /* 0x0000000909247223 */ /* 0x000fc80000000126 */
[----:B------:R-:W-:-:S07]  /*5670*/  FFMA R36, R36, R15, R9 ;  /* 0x0000000f24247223 */ /* 0x000fce0000000009 */
.L_x_182:
[----:B------:R-:W-:Y:S05]  /*5680*/  BSYNC.RECONVERGENT B0 ;  /* 0x0000000000007941 */ /* 0x000fea0003800200 */
.L_x_180:
        /* <DEDUP_REMOVED lines=24> */
.L_x_184:
[----:B------:R-:W-:Y:S05]  /*5810*/  BSYNC.RECONVERGENT B1 ;  /* 0x0000000000017941 */ /* 0x000fea0003800200 */
.L_x_183:
        /* <DEDUP_REMOVED lines=21> */
.L_x_186:
[----:B------:R-:W-:Y:S05]  /*5970*/  BSYNC.RECONVERGENT B1 ;  /* 0x0000000000017941 */ /* 0x000fea0003800200 */
.L_x_185:
        /* <DEDUP_REMOVED lines=15> */
.L_x_188:
[----:B------:R-:W-:Y:S05]  /*5a70*/  BSYNC.RECONVERGENT B3 ;  /* 0x0000000000037941 */ /* 0x000fea0003800200 */
.L_x_187:
        /* <DEDUP_REMOVED lines=13> */
.L_x_190:
[----:B------:R-:W-:Y:S05]  /*5b50*/  BSYNC.RECONVERGENT B3 ;  /* 0x0000000000037941 */ /* 0x000fea0003800200 */
.L_x_189:
        /* <DEDUP_REMOVED lines=12> */
.L_x_192:
[----:B------:R-:W-:Y:S05]  /*5c20*/  BSYNC.RECONVERGENT B3 ;  /* 0x0000000000037941 */ /* 0x000fea0003800200 */
.L_x_191:
[----:B------:R-:W-:Y:S01]  /*5c30*/  FADD R5, R5, R30 ;  /* 0x0000001e05057221 */ /* 0x000fe20000000000 */
[----:B------:R-:W-:Y:S01]  /*5c40*/  FADD R4, R4, R25 ;  /* 0x0000001904047221 */ /* 0x000fe20000000000 */
[----:B------:R-:W-:-:S07]  /*5c50*/  FADD R3, R3, R9 ;  /* 0x0000000903037221 */ /* 0x000fce0000000000 */
.L_x_179:
[----:B------:R-:W-:Y:S05]  /*5c60*/  BSYNC.RECONVERGENT B2 ;  /* 0x0000000000027941 */ /* 0x000fea0003800200 */
.L_x_178:
        /* <DEDUP_REMOVED lines=21> */
.L_x_196:
[----:B------:R-:W-:Y:S01]  /*5dc0*/  FMUL.FTZ R9, R38, R15 ;  /* 0x0000000f26097220 */ /* 0x000fe20000410000 */
[----:B------:R-:W-:-:S03]  /*5dd0*/  FMUL.FTZ R15, R15, 0.5 ;  /* 0x3f0000000f0f7820 */ /* 0x000fc60000410000 */
[----:B------:R-:W-:-:S04]  /*5de0*/  FFMA R36, -R9, R9, R38 ;  /* 0x0000000909247223 */ /* 0x000fc80000000126 */
[----:B------:R-:W-:-:S07]  /*5df0*/  FFMA R36, R36, R15, R9 ;  /* 0x0000000f24247223 */ /* 0x000fce0000000009 */
.L_x_197:
[----:B------:R-:W-:Y:S05]  /*5e00*/  BSYNC.RECONVERGENT B0 ;  /* 0x0000000000007941 */ /* 0x000fea0003800200 */
.L_x_195:
        /* <DEDUP_REMOVED lines=24> */
.L_x_199:
[----:B------:R-:W-:Y:S05]  /*5f90*/  BSYNC.RECONVERGENT B1 ;  /* 0x0000000000017941 */ /* 0x000fea0003800200 */
.L_x_198:
        /* <DEDUP_REMOVED lines=21> */
.L_x_201:
[----:B------:R-:W-:Y:S05]  /*60f0*/  BSYNC.RECONVERGENT B1 ;  /* 0x0000000000017941 */ /* 0x000fea0003800200 */
.L_x_200:
        /* <DEDUP_REMOVED lines=15> */
.L_x_203:
[----:B------:R-:W-:Y:S05]  /*61f0*/  BSYNC.RECONVERGENT B3 ;  /* 0x0000000000037941 */ /* 0x000fea0003800200 */
.L_x_202:
        /* <DEDUP_REMOVED lines=13> */
.L_x_205:
[----:B------:R-:W-:Y:S05]  /*62d0*/  BSYNC.RECONVERGENT B3 ;  /* 0x0000000000037941 */ /* 0x000fea0003800200 */
.L_x_204:
        /* <DEDUP_REMOVED lines=12> */
.L_x_207:
[----:B------:R-:W-:Y:S05]  /*63a0*/  BSYNC.RECONVERGENT B3 ;  /* 0x0000000000037941 */ /* 0x000fea0003800200 */
.L_x_206:
[----:B------:R-:W-:Y:S01]  /*63b0*/  FADD R5, R5, R30 ;  /* 0x0000001e05057221 */ /* 0x000fe20000000000 */
[----:B------:R-:W-:Y:S01]  /*63c0*/  FADD R4, R4, R25 ;  /* 0x0000001904047221 */ /* 0x000fe20000000000 */
[----:B------:R-:W-:-:S07]  /*63d0*/  FADD R3, R3, R9 ;  /* 0x0000000903037221 */ /* 0x000fce0000000000 */
.L_x_194:
[----:B------:R-:W-:Y:S05]  /*63e0*/  BSYNC.RECONVERGENT B2 ;  /* 0x0000000000027941 */ /* 0x000fea0003800200 */
.L_x_193:
        /* <DEDUP_REMOVED lines=21> */
.L_x_211:
[----:B------:R-:W-:Y:S01]  /*6540*/  FMUL.FTZ R9, R38, R15 ;  /* 0x0000000f26097220 */ /* 0x000fe20000410000 */
[----:B------:R-:W-:-:S03]  /*6550*/  FMUL.FTZ R15, R15, 0.5 ;  /* 0x3f0000000f0f7820 */ /* 0x000fc60000410000 */
[----:B------:R-:W-:-:S04]  /*6560*/  FFMA R36, -R9, R9, R38 ;  /* 0x0000000909247223 */ /* 0x000fc80000000126 */
[----:B------:R-:W-:-:S07]  /*6570*/  FFMA R36, R36, R15, R9 ;  /* 0x0000000f24247223 */ /* 0x000fce0000000009 */
.L_x_212:
[----:B------:R-:W-:Y:S05]  /*6580*/  BSYNC.RECONVERGENT B0 ;  /* 0x0000000000007941 */ /* 0x000fea0003800200 */
.L_x_210:
        /* <DEDUP_REMOVED lines=24> */
.L_x_214:
[----:B------:R-:W-:Y:S05]  /*6710*/  BSYNC.RECONVERGENT B1 ;  /* 0x0000000000017941 */ /* 0x000fea0003800200 */
.L_x_213:
        /* <DEDUP_REMOVED lines=21> */
.L_x_216:
[----:B------:R-:W-:Y:S05]  /*6870*/  BSYNC.RECONVERGENT B1 ;  /* 0x0000000000017941 */ /* 0x000fea0003800200 */
.L_x_215:
        /* <DEDUP_REMOVED lines=15> */
.L_x_218:
[----:B------:R-:W-:Y:S05]  /*6970*/  BSYNC.RECONVERGENT B3 ;  /* 0x0000000000037941 */ /* 0x000fea0003800200 */
.L_x_217:
        /* <DEDUP_REMOVED lines=13> */
.L_x_220:
[----:B------:R-:W-:Y:S05]  /*6a50*/  BSYNC.RECONVERGENT B3 ;  /* 0x0000000000037941 */ /* 0x000fea0003800200 */
.L_x_219:
        /* <DEDUP_REMOVED lines=12> */
.L_x_222:
[----:B------:R-:W-:Y:S05]  /*6b20*/  BSYNC.RECONVERGENT B3 ;  /* 0x0000000000037941 */ /* 0x000fea0003800200 */
.L_x_221:
[----:B------:R-:W-:Y:S01]  /*6b30*/  FADD R5, R5, R30 ;  /* 0x0000001e05057221 */ /* 0x000fe20000000000 */
[----:B------:R-:W-:Y:S01]  /*6b40*/  FADD R4, R4, R25 ;  /* 0x0000001904047221 */ /* 0x000fe20000000000 */
[----:B------:R-:W-:-:S07]  /*6b50*/  FADD R3, R3, R9 ;  /* 0x0000000903037221 */ /* 0x000fce0000000000 */
.L_x_209:
[----:B------:R-:W-:Y:S05]  /*6b60*/  BSYNC.RECONVERGENT B2 ;  /* 0x0000000000027941 */ /* 0x000fea0003800200 */
.L_x_208:
        /* <DEDUP_REMOVED lines=21> */
.L_x_226:
[----:B------:R-:W-:Y:S01]  /*6cc0*/  FMUL.FTZ R9, R38, R15 ;  /* 0x0000000f26097220 */ /* 0x000fe20000410000 */
[----:B------:R-:W-:-:S03]  /*6cd0*/  FMUL.FTZ R15, R15, 0.5 ;  /* 0x3f0000000f0f7820 */ /* 0x000fc60000410000 */
[----:B------:R-:W-:-:S04]  /*6ce0*/  FFMA R36, -R9, R9, R38 ;  /* 0x0000000909247223 */ /* 0x000fc80000000126 */
[----:B------:R-:W-:-:S07]  /*6cf0*/  FFMA R36, R36, R15, R9 ;  /* 0x0000000f24247223 */ /* 0x000fce0000000009 */
.L_x_227:
[----:B------:R-:W-:Y:S05]  /*6d00*/  BSYNC.RECONVERGENT B0 ;  /* 0x0000000000007941 */ /* 0x000fea0003800200 */
.L_x_225:
        /* <DEDUP_REMOVED lines=24> */
.L_x_229:
[----:B------:R-:W-:Y:S05]  /*6e90*/  BSYNC.RECONVERGENT B1 ;  /* 0x0000000000017941 */ /* 0x000fea0003800200 */
.L_x_228:
        /* <DEDUP_REMOVED lines=21> */
.L_x_231:
[----:B------:R-:W-:Y:S05]  /*6ff0*/  BSYNC.RECONVERGENT B1 ;  /* 0x0000000000017941 */ /* 0x000fea0003800200 */
.L_x_230:
        /* <DEDUP_REMOVED lines=15> */
.L_x_233:
[----:B------:R-:W-:Y:S05]  /*70f0*/  BSYNC.RECONVERGENT B3 ;  /* 0x0000000000037941 */ /* 0x000fea0003800200 */
.L_x_232:
        /* <DEDUP_REMOVED lines=13> */
.L_x_235:
[----:B------:R-:W-:Y:S05]  /*71d0*/  BSYNC.RECONVERGENT B3 ;  /* 0x0000000000037941 */ /* 0x000fea0003800200 */
.L_x_234:
        /* <DEDUP_REMOVED lines=12> */
.L_x_237:
[----:B------:R-:W-:Y:S05]  /*72a0*/  BSYNC.RECONVERGENT B3 ;  /* 0x0000000000037941 */ /* 0x000fea0003800200 */
.L_x_236:
[----:B------:R-:W-:Y:S01]  /*72b0*/  FADD R5, R5, R30 ;  /* 0x0000001e05057221 */ /* 0x000fe20000000000 */
[----:B------:R-:W-:Y:S01]  /*72c0*/  FADD R4, R4, R25 ;  /* 0x0000001904047221 */ /* 0x000fe20000000000 */
[----:B------:R-:W-:-:S07]  /*72d0*/  FADD R3, R3, R9 ;  /* 0x0000000903037221 */ /* 0x000fce0000000000 */
.L_x_224:
[----:B------:R-:W-:Y:S05]  /*72e0*/  BSYNC.RECONVERGENT B2 ;  /* 0x0000000000027941 */ /* 0x000fea0003800200 */
.L_x_223:
        /* <DEDUP_REMOVED lines=21> */
.L_x_241:
[----:B------:R-:W-:Y:S01]  /*7440*/  FMUL.FTZ R9, R38, R15 ;  /* 0x0000000f26097220 */ /* 0x000fe20000410000 */
[----:B------:R-:W-:-:S03]  /*7450*/  FMUL.FTZ R15, R15, 0.5 ;  /* 0x3f0000000f0f7820 */ /* 0x000fc60000410000 */
[----:B------:R-:W-:-:S04]  /*7460*/  FFMA R36, -R9, R9, R38 ;  /* 0x0000000909247223 */ /* 0x000fc80000000126 */
[----:B------:R-:W-:-:S07]  /*7470*/  FFMA R36, R36, R15, R9 ;  /* 0x0000000f24247223 */ /* 0x000fce0000000009 */
.L_x_242:
[----:B------:R-:W-:Y:S05]  /*7480*/  BSYNC.RECONVERGENT B0 ;  /* 0x0000000000007941 */ /* 0x000fea0003800200 */
.L_x_240:
        /* <DEDUP_REMOVED lines=24> */
.L_x_244:
[----:B------:R-:W-:Y:S05]  /*7610*/  BSYNC.RECONVERGENT B1 ;  /* 0x0000000000017941 */ /* 0x000fea0003800200 */
.L_x_243:
        /* <DEDUP_REMOVED lines=21> */
.L_x_246:
[----:B------:R-:W-:Y:S05]  /*7770*/  BSYNC.RECONVERGENT B1 ;  /* 0x0000000000017941 */ /* 0x000fea0003800200 */
.L_x_245:
        /* <DEDUP_REMOVED lines=15> */
.L_x_248:
[----:B------:R-:W-:Y:S05]  /*7870*/  BSYNC.RECONVERGENT B3 ;  /* 0x0000000000037941 */ /* 0x000fea0003800200 */
.L_x_247:
        /* <DEDUP_REMOVED lines=13> */
.L_x_250:
[----:B------:R-:W-:Y:S05]  /*7950*/  BSYNC.RECONVERGENT B3 ;  /* 0x0000000000037941 */ /* 0x000fea0003800200 */
.L_x_249:
        /* <DEDUP_REMOVED lines=12> */
.L_x_252:
[----:B------:R-:W-:Y:S05]  /*7a20*/  BSYNC.RECONVERGENT B3 ;  /* 0x0000000000037941 */ /* 0x000fea0003800200 */
.L_x_251:
[----:B------:R-:W-:Y:S01]  /*7a30*/  FADD R5, R5, R30 ;  /* 0x0000001e05057221 */ /* 0x000fe20000000000 */
[----:B------:R-:W-:Y:S01]  /*7a40*/  FADD R4, R4, R25 ;  /* 0x0000001904047221 */ /* 0x000fe20000000000 */
[----:B------:R-:W-:-:S07]  /*7a50*/  FADD R3, R3, R9 ;  /* 0x0000000903037221 */ /* 0x000fce0000000000 */
.L_x_239:
[----:B------:R-:W-:Y:S05]  /*7a60*/  BSYNC.RECONVERGENT B2 ;  /* 0x0000000000027941 */ /* 0x000fea0003800200 */
.L_x_238:
        /* <DEDUP_REMOVED lines=21> */
.L_x_256:
[----:B------:R-:W-:Y:S01]  /*7bc0*/  FMUL.FTZ R9, R38, R15 ;  /* 0x0000000f26097220 */ /* 0x000fe20000410000 */
[----:B------:R-:W-:-:S03]  /*7bd0*/  FMUL.FTZ R15, R15, 0.5 ;  /* 0x3f0000000f0f7820 */ /* 0x000fc60000410000 */
[----:B------:R-:W-:-:S04]  /*7be0*/  FFMA R36, -R9, R9, R38 ;  /* 0x0000000909247223 */ /* 0x000fc80000000126 */
[----:B------:R-:W-:-:S07]  /*7bf0*/  FFMA R36, R36, R15, R9 ;  /* 0x0000000f24247223 */ /* 0x000fce0000000009 */
.L_x_257:
[----:B------:R-:W-:Y:S05]  /*7c00*/  BSYNC.RECONVERGENT B0 ;  /* 0x0000000000007941 */ /* 0x000fea0003800200 */
.L_x_255:
        /* <DEDUP_REMOVED lines=24> */
.L_x_259:
[----:B------:R-:W-:Y:S05]  /*7d90*/  BSYNC.RECONVERGENT B1 ;  /* 0x0000000000017941 */ /* 0x000fea0003800200 */
.L_x_258:
        /* <DEDUP_REMOVED lines=21> */
.L_x_261:
[----:B------:R-:W-:Y:S05]  /*7ef0*/  BSYNC.RECONVERGENT B1 ;  /* 0x0000000000017941 */ /* 0x000fea0003800200 */
.L_x_260:
        /* <DEDUP_REMOVED lines=15> */
.L_x_263:
[----:B------:R-:W-:Y:S05]  /*7ff0*/  BSYNC.RECONVERGENT B3 ;  /* 0x0000000000037941 */ /* 0x000fea0003800200 */
.L_x_262:
        /* <DEDUP_REMOVED lines=13> */
.L_x_265:
[----:B------:R-:W-:Y:S05]  /*80d0*/  BSYNC.RECONVERGENT B3 ;  /* 0x0000000000037941 */ /* 0x000fea0003800200 */
.L_x_264:
        /* <DEDUP_REMOVED lines=12> */
.L_x_267:
[----:B------:R-:W-:Y:S05]  /*81a0*/  BSYNC.RECONVERGENT B3 ;  /* 0x0000000000037941 */ /* 0x000fea0003800200 */
.L_x_266:
[----:B------:R-:W-:Y:S01]  /*81b0*/  FADD R5, R5, R30 ;  /* 0x0000001e05057221 */ /* 0x000fe20000000000 */
[----:B------:R-:W-:Y:S01]  /*81c0*/  FADD R4, R4, R25 ;  /* 0x0000001904047221 */ /* 0x000fe20000000000 */
[----:B------:R-:W-:-:S07]  /*81d0*/  FADD R3, R3, R9 ;  /* 0x0000000903037221 */ /* 0x000fce0000000000 */
.L_x_254:
[----:B------:R-:W-:Y:S05]  /*81e0*/  BSYNC.RECONVERGENT B2 ;  /* 0x0000000000027941 */ /* 0x000fea0003800200 */
.L_x_253:
        /* <DEDUP_REMOVED lines=21> */
.L_x_271:
[----:B------:R-:W-:Y:S01]  /*8340*/  FMUL.FTZ R9, R38, R15 ;  /* 0x0000000f26097220 */ /* 0x000fe20000410000 */
[----:B------:R-:W-:-:S03]  /*8350*/  FMUL.FTZ R15, R15, 0.5 ;  /* 0x3f0000000f0f7820 */ /* 0x000fc60000410000 */
[----:B------:R-:W-:-:S04]  /*8360*/  FFMA R36, -R9, R9, R38 ;  /* 0x0000000909247223 */ /* 0x000fc80000000126 */
[----:B------:R-:W-:-:S07]  /*8370*/  FFMA R36, R36, R15, R9 ;  /* 0x0000000f24247223 */ /* 0x000fce0000000009 */
.L_x_272:
[----:B------:R-:W-:Y:S05]  /*8380*/  BSYNC.RECONVERGENT B0 ;  /* 0x0000000000007941 */ /* 0x000fea0003800200 */
.L_x_270:
        /* <DEDUP_REMOVED lines=24> */
.L_x_274:
[----:B------:R-:W-:Y:S05]  /*8510*/  BSYNC.RECONVERGENT B1 ;  /* 0x0000000000017941 */ /* 0x000fea0003800200 */
.L_x_273:
        /* <DEDUP_REMOVED lines=21> */
.L_x_276:
[----:B------:R-:W-:Y:S05]  /*8670*/  BSYNC.RECONVERGENT B1 ;  /* 0x0000000000017941 */ /* 0x000fea0003800200 */
.L_x_275:
        /* <DEDUP_REMOVED lines=15> */
.L_x_278:
[----:B------:R-:W-:Y:S05]  /*8770*/  BSYNC.RECONVERGENT B3 ;  /* 0x0000000000037941 */ /* 0x000fea0003800200 */
.L_x_277:
        /* <DEDUP_REMOVED lines=13> */
.L_x_280:
[----:B------:R-:W-:Y:S05]  /*8850*/  BSYNC.RECONVERGENT B3 ;  /* 0x0000000000037941 */ /* 0x000fea0003800200 */
.L_x_279:
        /* <DEDUP_REMOVED lines=12> */
.L_x_282:
[----:B------:R-:W-:Y:S05]  /*8920*/  BSYNC.RECONVERGENT B3 ;  /* 0x0000000000037941 */ /* 0x000fea0003800200 */
.L_x_281:
[----:B------:R-:W-:Y:S01]  /*8930*/  FADD R5, R5, R30 ;  /* 0x0000001e05057221 */ /* 0x000fe20000000000 */
[----:B------:R-:W-:Y:S01]  /*8940*/  FADD R4, R4, R25 ;  /* 0x0000001904047221 */ /* 0x000fe20000000000 */
[----:B------:R-:W-:-:S07]  /*8950*/  FADD R3, R3, R9 ;  /* 0x0000000903037221 */ /* 0x000fce0000000000 */
.L_x_269:
[----:B------:R-:W-:Y:S05]  /*8960*/  BSYNC.RECONVERGENT B2 ;  /* 0x0000000000027941 */ /* 0x000fea0003800200 */
.L_x_268:
        /* <DEDUP_REMOVED lines=21> */
.L_x_286:
[----:B------:R-:W-:Y:S01]  /*8ac0*/  FMUL.FTZ R9, R38, R15 ;  /* 0x0000000f26097220 */ /* 0x000fe20000410000 */
[----:B------:R-:W-:-:S03]  /*8ad0*/  FMUL.FTZ R15, R15, 0.5 ;  /* 0x3f0000000f0f7820 */ /* 0x000fc60000410000 */
[----:B------:R-:W-:-:S04]  /*8ae0*/  FFMA R36, -R9, R9, R38 ;  /* 0x0000000909247223 */ /* 0x000fc80000000126 */
[----:B------:R-:W-:-:S07]  /*8af0*/  FFMA R36, R36, R15, R9 ;  /* 0x0000000f24247223 */ /* 0x000fce0000000009 */
.L_x_287:
[----:B------:R-:W-:Y:S05]  /*8b00*/  BSYNC.RECONVERGENT B0 ;  /* 0x0000000000007941 */ /* 0x000fea0003800200 */
.L_x_285:
        /* <DEDUP_REMOVED lines=24> */
.L_x_289:
[----:B------:R-:W-:Y:S05]  /*8c90*/  BSYNC.RECONVERGENT B1 ;  /* 0x0000000000017941 */ /* 0x000fea0003800200 */
.L_x_288:
        /* <DEDUP_REMOVED lines=21> */
.L_x_291:
[----:B------:R-:W-:Y:S05]  /*8df0*/  BSYNC.RECONVERGENT B1 ;  /* 0x0000000000017941 */ /* 0x000fea0003800200 */
.L_x_290:
        /* <DEDUP_REMOVED lines=15> */
.L_x_293:
[----:B------:R-:W-:Y:S05]  /*8ef0*/  BSYNC.RECONVERGENT B3 ;  /* 0x0000000000037941 */ /* 0x000fea0003800200 */
.L_x_292:
        /* <DEDUP_REMOVED lines=13> */
.L_x_295:
[----:B------:R-:W-:Y:S05]  /*8fd0*/  BSYNC.RECONVERGENT B3 ;  /* 0x0000000000037941 */ /* 0x000fea0003800200 */
.L_x_294:
        /* <DEDUP_REMOVED lines=12> */
.L_x_297:
[----:B------:R-:W-:Y:S05]  /*90a0*/  BSYNC.RECONVERGENT B3 ;  /* 0x0000000000037941 */ /* 0x000fea0003800200 */
.L_x_296:
[----:B------:R-:W-:Y:S01]  /*90b0*/  FADD R5, R5, R30 ;  /* 0x0000001e05057221 */ /* 0x000fe20000000000 */
[----:B------:R-:W-:Y:S01]  /*90c0*/  FADD R4, R4, R25 ;  /* 0x0000001904047221 */ /* 0x000fe20000000000 */
[----:B------:R-:W-:-:S07]  /*90d0*/  FADD R3, R3, R9 ;  /* 0x0000000903037221 */ /* 0x000fce0000000000 */
.L_x_284:
[----:B------:R-:W-:Y:S05]  /*90e0*/  BSYNC.RECONVERGENT B2 ;  /* 0x0000000000027941 */ /* 0x000fea0003800200 */
.L_x_283:
        /* <DEDUP_REMOVED lines=21> */
.L_x_301:
[----:B------:R-:W-:Y:S01]  /*9240*/  FMUL.FTZ R9, R38, R15 ;  /* 0x0000000f26097220 */ /* 0x000fe20000410000 */
[----:B------:R-:W-:-:S03]  /*9250*/  FMUL.FTZ R15, R15, 0.5 ;  /* 0x3f0000000f0f7820 */ /* 0x000fc60000410000 */
[----:B------:R-:W-:-:S04]  /*9260*/  FFMA R36, -R9, R9, R38 ;  /* 0x0000000909247223 */ /* 0x000fc80000000126 */
[----:B------:R-:W-:-:S07]  /*9270*/  FFMA R36, R36, R15, R9 ;  /* 0x0000000f24247223 */ /* 0x000fce0000000009 */
.L_x_302:
[----:B------:R-:W-:Y:S05]  /*9280*/  BSYNC.RECONVERGENT B0 ;  /* 0x0000000000007941 */ /* 0x000fea0003800200 */
.L_x_300:
        /* <DEDUP_REMOVED lines=24> */
.L_x_304:
[----:B------:R-:W-:Y:S05]  /*9410*/  BSYNC.RECONVERGENT B1 ;  /* 0x0000000000017941 */ /* 0x000fea0003800200 */
.L_x_303:
        /* <DEDUP_REMOVED lines=21> */
.L_x_306:
[----:B------:R-:W-:Y:S05]  /*9570*/  BSYNC.RECONVERGENT B1 ;  /* 0x0000000000017941 */ /* 0x000fea0003800200 */
.L_x_305:
        /* <DEDUP_REMOVED lines=15> */
.L_x_308:
[----:B------:R-:W-:Y:S05]  /*9670*/  BSYNC.RECONVERGENT B3 ;  /* 0x0000000000037941 */ /* 0x000fea0003800200 */
.L_x_307:
        /* <DEDUP_REMOVED lines=13> */
.L_x_310:
[----:B------:R-:W-:Y:S05]  /*9750*/  BSYNC.RECONVERGENT B3 ;  /* 0x0000000000037941 */ /* 0x000fea0003800200 */
.L_x_309:
        /* <DEDUP_REMOVED lines=12> */
.L_x_312:
[----:B------:R-:W-:Y:S05]  /*9820*/  BSYNC.RECONVERGENT B3 ;  /* 0x0000000000037941 */ /* 0x000fea0003800200 */
.L_x_311:
[----:B------:R-:W-:Y:S01]  /*9830*/  FADD R5, R5, R30 ;  /* 0x0000001e05057221 */ /* 0x000fe20000000000 */
[----:B------:R-:W-:Y:S01]  /*9840*/  FADD R4, R4, R25 ;  /* 0x0000001904047221 */ /* 0x000fe20000000000 */
[----:B------:R-:W-:-:S07]  /*9850*/  FADD R3, R3, R9 ;  /* 0x0000000903037221 */ /* 0x000fce0000000000 */
.L_x_299:
[----:B------:R-:W-:Y:S05]  /*9860*/  BSYNC.RECONVERGENT B2 ;  /* 0x0000000000027941 */ /* 0x000fea0003800200 */
.L_x_298:
        /* <DEDUP_REMOVED lines=21> */
.L_x_316:
[----:B------:R-:W-:Y:S01]  /*99c0*/  FMUL.FTZ R9, R38, R15 ;  /* 0x0000000f26097220 */ /* 0x000fe20000410000 */
[----:B------:R-:W-:-:S03]  /*99d0*/  FMUL.FTZ R15, R15, 0.5 ;  /* 0x3f0000000f0f7820 */ /* 0x000fc60000410000 */
[----:B------:R-:W-:-:S04]  /*99e0*/  FFMA R36, -R9, R9, R38 ;  /* 0x0000000909247223 */ /* 0x000fc80000000126 */
[----:B------:R-:W-:-:S07]  /*99f0*/  FFMA R36, R36, R15, R9 ;  /* 0x0000000f24247223 */ /* 0x000fce0000000009 */
.L_x_317:
[----:B------:R-:W-:Y:S05]  /*9a00*/  BSYNC.RECONVERGENT B0 ;  /* 0x0000000000007941 */ /* 0x000fea0003800200 */
.L_x_315:
        /* <DEDUP_REMOVED lines=24> */
.L_x_319:
[----:B------:R-:W-:Y:S05]  /*9b90*/  BSYNC.RECONVERGENT B1 ;  /* 0x0000000000017941 */ /* 0x000fea0003800200 */
.L_x_318:
        /* <DEDUP_REMOVED lines=21> */
.L_x_321:
[----:B------:R-:W-:Y:S05]  /*9cf0*/  BSYNC.RECONVERGENT B1 ;  /* 0x0000000000017941 */ /* 0x000fea0003800200 */
.L_x_320:
        /* <DEDUP_REMOVED lines=15> */
.L_x_323:
[----:B------:R-:W-:Y:S05]  /*9df0*/  BSYNC.RECONVERGENT B3 ;  /* 0x0000000000037941 */ /* 0x000fea0003800200 */
.L_x_322:
        /* <DEDUP_REMOVED lines=13> */
.L_x_325:
[----:B------:R-:W-:Y:S05]  /*9ed0*/  BSYNC.RECONVERGENT B3 ;  /* 0x0000000000037941 */ /* 0x000fea0003800200 */
.L_x_324:
        /* <DEDUP_REMOVED lines=12> */
.L_x_327:
[----:B------:R-:W-:Y:S05]  /*9fa0*/  BSYNC.RECONVERGENT B3 ;  /* 0x0000000000037941 */ /* 0x000fea0003800200 */
.L_x_326:
[----:B------:R-:W-:Y:S01]  /*9fb0*/  FADD R5, R5, R30 ;  /* 0x0000001e05057221 */ /* 0x000fe20000000000 */
[----:B------:R-:W-:Y:S01]  /*9fc0*/  FADD R4, R4, R25 ;  /* 0x0000001904047221 */ /* 0x000fe20000000000 */
[----:B------:R-:W-:-:S07]  /*9fd0*/  FADD R3, R3, R9 ;  /* 0x0000000903037221 */ /* 0x000fce0000000000 */
.L_x_314:
[----:B------:R-:W-:Y:S05]  /*9fe0*/  BSYNC.RECONVERGENT B2 ;  /* 0x0000000000027941 */ /* 0x000fea0003800200 */
.L_x_313:
        /* <DEDUP_REMOVED lines=21> */
.L_x_331:
[----:B------:R-:W-:Y:S01]  /*a140*/  FMUL.FTZ R9, R38, R15 ;  /* 0x0000000f26097220 */ /* 0x000fe20000410000 */
[----:B------:R-:W-:-:S03]  /*a150*/  FMUL.FTZ R15, R15, 0.5 ;  /* 0x3f0000000f0f7820 */ /* 0x000fc60000410000 */
[----:B------:R-:W-:-:S04]  /*a160*/  FFMA R36, -R9, R9, R38 ;  /* 0x0000000909247223 */ /* 0x000fc80000000126 */
[----:B------:R-:W-:-:S07]  /*a170*/  FFMA R36, R36, R15, R9 ;  /* 0x0000000f24247223 */ /* 0x000fce0000000009 */
.L_x_332:
[----:B------:R-:W-:Y:S05]  /*a180*/  BSYNC.RECONVERGENT B0 ;  /* 0x0000000000007941 */ /* 0x000fea0003800200 */
.L_x_330:
        /* <DEDUP_REMOVED lines=24> */
.L_x_334:
[----:B------:R-:W-:Y:S05]  /*a310*/  BSYNC.RECONVERGENT B1 ;  /* 0x0000000000017941 */ /* 0x000fea0003800200 */
.L_x_333:
        /* <DEDUP_REMOVED lines=21> */
.L_x_336:
[----:B------:R-:W-:Y:S05]  /*a470*/  BSYNC.RECONVERGENT B1 ;  /* 0x0000000000017941 */ /* 0x000fea0003800200 */
.L_x_335:
        /* <DEDUP_REMOVED lines=15> */
.L_x_338:
[----:B------:R-:W-:Y:S05]  /*a570*/  BSYNC.RECONVERGENT B3 ;  /* 0x0000000000037941 */ /* 0x000fea0003800200 */
.L_x_337:
        /* <DEDUP_REMOVED lines=13> */
.L_x_340:
[----:B------:R-:W-:Y:S05]  /*a650*/  BSYNC.RECONVERGENT B3 ;  /* 0x0000000000037941 */ /* 0x000fea0003800200 */
.L_x_339:
        /* <DEDUP_REMOVED lines=12> */
.L_x_342:
[----:B------:R-:W-:Y:S05]  /*a720*/  BSYNC.RECONVERGENT B3 ;  /* 0x0000000000037941 */ /* 0x000fea0003800200 */
.L_x_341:
[----:B------:R-:W-:Y:S01]  /*a730*/  FADD R5, R5, R30 ;  /* 0x0000001e05057221 */ /* 0x000fe20000000000 */
[----:B------:R-:W-:Y:S01]  /*a740*/  FADD R4, R4, R25 ;  /* 0x0000001904047221 */ /* 0x000fe20000000000 */
[----:B------:R-:W-:-:S07]  /*a750*/  FADD R3, R3, R9 ;  /* 0x0000000903037221 */ /* 0x000fce0000000000 */
.L_x_329:
[----:B------:R-:W-:Y:S05]  /*a760*/  BSYNC.RECONVERGENT B2 ;  /* 0x0000000000027941 */ /* 0x000fea0003800200 */
.L_x_328:
        /* <DEDUP_REMOVED lines=21> */
.L_x_346:
[----:B------:R-:W-:Y:S01]  /*a8c0*/  FMUL.FTZ R9, R38, R15 ;  /* 0x0000000f26097220 */ /* 0x000fe20000410000 */
[----:B------:R-:W-:-:S03]  /*a8d0*/  FMUL.FTZ R15, R15, 0.5 ;  /* 0x3f0000000f0f7820 */ /* 0x000fc60000410000 */
[----:B------:R-:W-:-:S04]  /*a8e0*/  FFMA R36, -R9, R9, R38 ;  /* 0x0000000909247223 */ /* 0x000fc80000000126 */
[----:B------:R-:W-:-:S07]  /*a8f0*/  FFMA R36, R36, R15, R9 ;  /* 0x0000000f24247223 */ /* 0x000fce0000000009 */
.L_x_347:
[----:B------:R-:W-:Y:S05]  /*a900*/  BSYNC.RECONVERGENT B0 ;  /* 0x0000000000007941 */ /* 0x000fea0003800200 */
.L_x_345:
        /* <DEDUP_REMOVED lines=24> */
.L_x_349:
[----:B------:R-:W-:Y:S05]  /*aa90*/  BSYNC.RECONVERGENT B1 ;  /* 0x0000000000017941 */ /* 0x000fea0003800200 */
.L_x_348:
        /* <DEDUP_REMOVED lines=21> */
.L_x_351:
[----:B------:R-:W-:Y:S05]  /*abf0*/  BSYNC.RECONVERGENT B1 ;  /* 0x0000000000017941 */ /* 0x000fea0003800200 */
.L_x_350:
        /* <DEDUP_REMOVED lines=15> */
.L_x_353:
[----:B------:R-:W-:Y:S05]  /*acf0*/  BSYNC.RECONVERGENT B3 ;  /* 0x0000000000037941 */ /* 0x000fea0003800200 */
.L_x_352:
        /* <DEDUP_REMOVED lines=13> */
.L_x_355:
[----:B------:R-:W-:Y:S05]  /*add0*/  BSYNC.RECONVERGENT B3 ;  /* 0x0000000000037941 */ /* 0x000fea0003800200 */
.L_x_354:
        /* <DEDUP_REMOVED lines=12> */
.L_x_357:
[----:B------:R-:W-:Y:S05]  /*aea0*/  BSYNC.RECONVERGENT B3 ;  /* 0x0000000000037941 */ /* 0x000fea0003800200 */
.L_x_356:
[----:B------:R-:W-:Y:S01]  /*aeb0*/  FADD R5, R5, R30 ;  /* 0x0000001e05057221 */ /* 0x000fe20000000000 */
[----:B------:R-:W-:Y:S01]  /*aec0*/  FADD R4, R4, R25 ;  /* 0x0000001904047221 */ /* 0x000fe20000000000 */
[----:B------:R-:W-:-:S07]  /*aed0*/  FADD R3, R3, R9 ;  /* 0x0000000903037221 */ /* 0x000fce0000000000 */
.L_x_344:
[----:B------:R-:W-:Y:S05]  /*aee0*/  BSYNC.RECONVERGENT B2 ;  /* 0x0000000000027941 */ /* 0x000fea0003800200 */
.L_x_343:
        /* <DEDUP_REMOVED lines=21> */
.L_x_361:
[----:B------:R-:W-:Y:S01]  /*b040*/  FMUL.FTZ R9, R38, R15 ;  /* 0x0000000f26097220 */ /* 0x000fe20000410000 */
[----:B------:R-:W-:-:S03]  /*b050*/  FMUL.FTZ R15, R15, 0.5 ;  /* 0x3f0000000f0f7820 */ /* 0x000fc60000410000 */
[----:B------:R-:W-:-:S04]  /*b060*/  FFMA R36, -R9, R9, R38 ;  /* 0x0000000909247223 */ /* 0x000fc80000000126 */
[----:B------:R-:W-:-:S07]  /*b070*/  FFMA R36, R36, R15, R9 ;  /* 0x0000000f24247223 */ /* 0x000fce0000000009 */
.L_x_362:
[----:B------:R-:W-:Y:S05]  /*b080*/  BSYNC.RECONVERGENT B0 ;  /* 0x0000000000007941 */ /* 0x000fea0003800200 */
.L_x_360:
        /* <DEDUP_REMOVED lines=24> */
.L_x_364:
[----:B------:R-:W-:Y:S05]  /*b210*/  BSYNC.RECONVERGENT B1 ;  /* 0x0000000000017941 */ /* 0x000fea0003800200 */
.L_x_363:
        /* <DEDUP_REMOVED lines=21> */
.L_x_366:
[----:B------:R-:W-:Y:S05]  /*b370*/  BSYNC.RECONVERGENT B1 ;  /* 0x0000000000017941 */ /* 0x000fea0003800200 */
.L_x_365:
        /* <DEDUP_REMOVED lines=15> */
.L_x_368:
[----:B------:R-:W-:Y:S05]  /*b470*/  BSYNC.RECONVERGENT B3 ;  /* 0x0000000000037941 */ /* 0x000fea0003800200 */
.L_x_367:
        /* <DEDUP_REMOVED lines=13> */
.L_x_370:
[----:B------:R-:W-:Y:S05]  /*b550*/  BSYNC.RECONVERGENT B3 ;  /* 0x0000000000037941 */ /* 0x000fea0003800200 */
.L_x_369:
        /* <DEDUP_REMOVED lines=12> */
.L_x_372:
[----:B------:R-:W-:Y:S05]  /*b620*/  BSYNC.RECONVERGENT B3 ;  /* 0x0000000000037941 */ /* 0x000fea0003800200 */
.L_x_371:
[----:B------:R-:W-:Y:S01]  /*b630*/  FADD R5, R5, R30 ;  /* 0x0000001e05057221 */ /* 0x000fe20000000000 */
[----:B------:R-:W-:Y:S01]  /*b640*/  FADD R4, R4, R25 ;  /* 0x0000001904047221 */ /* 0x000fe20000000000 */
[----:B------:R-:W-:-:S07]  /*b650*/  FADD R3, R3, R9 ;  /* 0x0000000903037221 */ /* 0x000fce0000000000 */
.L_x_359:
[----:B------:R-:W-:Y:S05]  /*b660*/  BSYNC.RECONVERGENT B2 ;  /* 0x0000000000027941 */ /* 0x000fea0003800200 */
.L_x_358:
        /* <DEDUP_REMOVED lines=21> */
.L_x_376:
[----:B------:R-:W-:Y:S01]  /*b7c0*/  FMUL.FTZ R9, R38, R15 ;  /* 0x0000000f26097220 */ /* 0x000fe20000410000 */
[----:B------:R-:W-:-:S03]  /*b7d0*/  FMUL.FTZ R15, R15, 0.5 ;  /* 0x3f0000000f0f7820 */ /* 0x000fc60000410000 */
[----:B------:R-:W-:-:S04]  /*b7e0*/  FFMA R36, -R9, R9, R38 ;  /* 0x0000000909247223 */ /* 0x000fc80000000126 */
[----:B------:R-:W-:-:S07]  /*b7f0*/  FFMA R36, R36, R15, R9 ;  /* 0x0000000f24247223 */ /* 0x000fce0000000009 */
.L_x_377:
[----:B------:R-:W-:Y:S05]  /*b800*/  BSYNC.RECONVERGENT B0 ;  /* 0x0000000000007941 */ /* 0x000fea0003800200 */
.L_x_375:
        /* <DEDUP_REMOVED lines=24> */
.L_x_379:
[----:B------:R-:W-:Y:S05]  /*b990*/  BSYNC.RECONVERGENT B1 ;  /* 0x0000000000017941 */ /* 0x000fea0003800200 */
.L_x_378:
        /* <DEDUP_REMOVED lines=21> */
.L_x_381:
[----:B------:R-:W-:Y:S05]  /*baf0*/  BSYNC.RECONVERGENT B1 ;  /* 0x0000000000017941 */ /* 0x000fea0003800200 */
.L_x_380:
        /* <DEDUP_REMOVED lines=15> */
.L_x_383:
[----:B------:R-:W-:Y:S05]  /*bbf0*/  BSYNC.RECONVERGENT B3 ;  /* 0x0000000000037941 */ /* 0x000fea0003800200 */
.L_x_382:
        /* <DEDUP_REMOVED lines=13> */
.L_x_385:
[----:B------:R-:W-:Y:S05]  /*bcd0*/  BSYNC.RECONVERGENT B3 ;  /* 0x0000000000037941 */ /* 0x000fea0003800200 */
.L_x_384:
        /* <DEDUP_REMOVED lines=12> */
.L_x_387:
[----:B------:R-:W-:Y:S05]  /*bda0*/  BSYNC.RECONVERGENT B3 ;  /* 0x0000000000037941 */ /* 0x000fea0003800200 */
.L_x_386:
[----:B------:R-:W-:Y:S01]  /*bdb0*/  FADD R5, R5, R30 ;  /* 0x0000001e05057221 */ /* 0x000fe20000000000 */
[----:B------:R-:W-:Y:S01]  /*bdc0*/  FADD R4, R4, R25 ;  /* 0x0000001904047221 */ /* 0x000fe20000000000 */
[----:B------:R-:W-:-:S07]  /*bdd0*/  FADD R3, R3, R9 ;  /* 0x0000000903037221 */ /* 0x000fce0000000000 */
.L_x_374:
[----:B------:R-:W-:Y:S05]  /*bde0*/  BSYNC.RECONVERGENT B2 ;  /* 0x0000000000027941 */ /* 0x000fea0003800200 */
.L_x_373:
        /* <DEDUP_REMOVED lines=21> */
.L_x_391:
[----:B------:R-:W-:Y:S01]  /*bf40*/  FMUL.FTZ R9, R38, R15 ;  /* 0x0000000f26097220 */ /* 0x000fe20000410000 */
[----:B------:R-:W-:-:S03]  /*bf50*/  FMUL.FTZ R15, R15, 0.5 ;  /* 0x3f0000000f0f7820 */ /* 0x000fc60000410000 */
[----:B------:R-:W-:-:S04]  /*bf60*/  FFMA R36, -R9, R9, R38 ;  /* 0x0000000909247223 */ /* 0x000fc80000000126 */
[----:B------:R-:W-:-:S07]  /*bf70*/  FFMA R36, R36, R15, R9 ;  /* 0x0000000f24247223 */ /* 0x000fce0000000009 */
.L_x_392:
[----:B------:R-:W-:Y:S05]  /*bf80*/  BSYNC.RECONVERGENT B0 ;  /* 0x0000000000007941 */ /* 0x000fea0003800200 */
.L_x_390:
        /* <DEDUP_REMOVED lines=24> */
.L_x_394:
[----:B------:R-:W-:Y:S05]  /*c110*/  BSYNC.RECONVERGENT B1 ;  /* 0x0000000000017941 */ /* 0x000fea0003800200 */
.L_x_393:
        /* <DEDUP_REMOVED lines=21> */
.L_x_396:
[----:B------:R-:W-:Y:S05]  /*c270*/  BSYNC.RECONVERGENT B1 ;  /* 0x0000000000017941 */ /* 0x000fea0003800200 */
.L_x_395:
        /* <DEDUP_REMOVED lines=15> */
.L_x_398:
[----:B------:R-:W-:Y:S05]  /*c370*/  BSYNC.RECONVERGENT B3 ;  /* 0x0000000000037941 */ /* 0x000fea0003800200 */
.L_x_397:
        /* <DEDUP_REMOVED lines=13> */
.L_x_400:
[----:B------:R-:W-:Y:S05]  /*c450*/  BSYNC.RECONVERGENT B3 ;  /* 0x0000000000037941 */ /* 0x000fea0003800200 */
.L_x_399:
        /* <DEDUP_REMOVED lines=12> */
.L_x_402:
[----:B------:R-:W-:Y:S05]  /*c520*/  BSYNC.RECONVERGENT B3 ;  /* 0x0000000000037941 */ /* 0x000fea0003800200 */
.L_x_401:
[----:B------:R-:W-:Y:S01]  /*c530*/  FADD R5, R5, R30 ;  /* 0x0000001e05057221 */ /* 0x000fe20000000000 */
[----:B------:R-:W-:Y:S01]  /*c540*/  FADD R4, R4, R25 ;  /* 0x0000001904047221 */ /* 0x000fe20000000000 */
[----:B------:R-:W-:-:S07]  /*c550*/  FADD R3, R3, R9 ;  /* 0x0000000903037221 */ /* 0x000fce0000000000 */
.L_x_389:
[----:B------:R-:W-:Y:S05]  /*c560*/  BSYNC.RECONVERGENT B2 ;  /* 0x0000000000027941 */ /* 0x000fea0003800200 */
.L_x_388:
        /* <DEDUP_REMOVED lines=21> */
.L_x_406:
[----:B------:R-:W-:Y:S01]  /*c6c0*/  FMUL.FTZ R9, R38, R15 ;  /* 0x0000000f26097220 */ /* 0x000fe20000410000 */
[----:B------:R-:W-:-:S03]  /*c6d0*/  FMUL.FTZ R15, R15, 0.5 ;  /* 0x3f0000000f0f7820 */ /* 0x000fc60000410000 */
[----:B------:R-:W-:-:S04]  /*c6e0*/  FFMA R36, -R9, R9, R38 ;  /* 0x0000000909247223 */ /* 0x000fc80000000126 */
[----:B------:R-:W-:-:S07]  /*c6f0*/  FFMA R36, R36, R15, R9 ;  /* 0x0000000f24247223 */ /* 0x000fce0000000009 */
.L_x_407:
[----:B------:R-:W-:Y:S05]  /*c700*/  BSYNC.RECONVERGENT B0 ;  /* 0x0000000000007941 */ /* 0x000fea0003800200 */
.L_x_405:
        /* <DEDUP_REMOVED lines=24> */
.L_x_409:
[----:B------:R-:W-:Y:S05]  /*c890*/  BSYNC.RECONVERGENT B1 ;  /* 0x0000000000017941 */ /* 0x000fea0003800200 */
.L_x_408:
        /* <DEDUP_REMOVED lines=21> */
.L_x_411:
[----:B------:R-:W-:Y:S05]  /*c9f0*/  BSYNC.RECONVERGENT B1 ;  /* 0x0000000000017941 */ /* 0x000fea0003800200 */
.L_x_410:
        /* <DEDUP_REMOVED lines=15> */
.L_x_413:
[----:B------:R-:W-:Y:S05]  /*caf0*/  BSYNC.RECONVERGENT B3 ;  /* 0x0000000000037941 */ /* 0x000fea0003800200 */
.L_x_412:
        /* <DEDUP_REMOVED lines=13> */
.L_x_415:
[----:B------:R-:W-:Y:S05]  /*cbd0*/  BSYNC.RECONVERGENT B3 ;  /* 0x0000000000037941 */ /* 0x000fea0003800200 */
.L_x_414:
        /* <DEDUP_REMOVED lines=12> */
.L_x_417:
[----:B------:R-:W-:Y:S05]  /*cca0*/  BSYNC.RECONVERGENT B3 ;  /* 0x0000000000037941 */ /* 0x000fea0003800200 */
.L_x_416:
[----:B------:R-:W-:Y:S01]  /*ccb0*/  FADD R5, R5, R30 ;  /* 0x0000001e05057221 */ /* 0x000fe20000000000 */
[----:B------:R-:W-:Y:S01]  /*ccc0*/  FADD R4, R4, R25 ;  /* 0x0000001904047221 */ /* 0x000fe20000000000 */
[----:B------:R-:W-:-:S07]  /*ccd0*/  FADD R3, R3, R9 ;  /* 0x0000000903037221 */ /* 0x000fce0000000000 */
.L_x_404:
[----:B------:R-:W-:Y:S05]  /*cce0*/  BSYNC.RECONVERGENT B2 ;  /* 0x0000000000027941 */ /* 0x000fea0003800200 */
.L_x_403:
        /* <DEDUP_REMOVED lines=21> */
.L_x_421:
[----:B------:R-:W-:Y:S01]  /*ce40*/  FMUL.FTZ R9, R38, R15 ;  /* 0x0000000f26097220 */ /* 0x000fe20000410000 */
[----:B------:R-:W-:-:S03]  /*ce50*/  FMUL.FTZ R15, R15, 0.5 ;  /* 0x3f0000000f0f7820 */ /* 0x000fc60000410000 */
[----:B------:R-:W-:-:S04]  /*ce60*/  FFMA R36, -R9, R9, R38 ;  /* 0x0000000909247223 */ /* 0x000fc80000000126 */
[----:B------:R-:W-:-:S07]  /*ce70*/  FFMA R36, R36, R15, R9 ;  /* 0x0000000f24247223 */ /* 0x000fce0000000009 */
.L_x_422:
[----:B------:R-:W-:Y:S05]  /*ce80*/  BSYNC.RECONVERGENT B0 ;  /* 0x0000000000007941 */ /* 0x000fea0003800200 */
.L_x_420:
        /* <DEDUP_REMOVED lines=24> */
.L_x_424:
[----:B------:R-:W-:Y:S05]  /*d010*/  BSYNC.RECONVERGENT B1 ;  /* 0x0000000000017941 */ /* 0x000fea0003800200 */
.L_x_423:
        /* <DEDUP_REMOVED lines=21> */
.L_x_426:
[----:B------:R-:W-:Y:S05]  /*d170*/  BSYNC.RECONVERGENT B1 ;  /* 0x0000000000017941 */ /* 0x000fea0003800200 */
.L_x_425:
        /* <DEDUP_REMOVED lines=15> */
.L_x_428:
[----:B------:R-:W-:Y:S05]  /*d270*/  BSYNC.RECONVERGENT B3 ;  /* 0x0000000000037941 */ /* 0x000fea0003800200 */
.L_x_427:
        /* <DEDUP_REMOVED lines=13> */
.L_x_430:
[----:B------:R-:W-:Y:S05]  /*d350*/  BSYNC.RECONVERGENT B3 ;  /* 0x0000000000037941 */ /* 0x000fea0003800200 */
.L_x_429:
        /* <DEDUP_REMOVED lines=12> */
.L_x_432:
[----:B------:R-:W-:Y:S05]  /*d420*/  BSYNC.RECONVERGENT B3 ;  /* 0x0000000000037941 */ /* 0x000fea0003800200 */
.L_x_431:
[----:B------:R-:W-:Y:S01]  /*d430*/  FADD R5, R5, R30 ;  /* 0x0000001e05057221 */ /* 0x000fe20000000000 */
[----:B------:R-:W-:Y:S01]  /*d440*/  FADD R4, R4, R25 ;  /* 0x0000001904047221 */ /* 0x000fe20000000000 */
[----:B------:R-:W-:-:S07]  /*d450*/  FADD R3, R3, R9 ;  /* 0x0000000903037221 */ /* 0x000fce0000000000 */
.L_x_419:
[----:B------:R-:W-:Y:S05]  /*d460*/  BSYNC.RECONVERGENT B2 ;  /* 0x0000000000027941 */ /* 0x000fea0003800200 */
.L_x_418:
        /* <DEDUP_REMOVED lines=21> */
.L_x_436:
[----:B------:R-:W-:Y:S01]  /*d5c0*/  FMUL.FTZ R9, R38, R15 ;  /* 0x0000000f26097220 */ /* 0x000fe20000410000 */
[----:B------:R-:W-:-:S03]  /*d5d0*/  FMUL.FTZ R15, R15, 0.5 ;  /* 0x3f0000000f0f7820 */ /* 0x000fc60000410000 */
[----:B------:R-:W-:-:S04]  /*d5e0*/  FFMA R36, -R9, R9, R38 ;  /* 0x0000000909247223 */ /* 0x000fc80000000126 */
[----:B------:R-:W-:-:S07]  /*d5f0*/  FFMA R36, R36, R15, R9 ;  /* 0x0000000f24247223 */ /* 0x000fce0000000009 */
.L_x_437:
[----:B------:R-:W-:Y:S05]  /*d600*/  BSYNC.RECONVERGENT B0 ;  /* 0x0000000000007941 */ /* 0x000fea0003800200 */
.L_x_435:
        /* <DEDUP_REMOVED lines=24> */
.L_x_439:
[----:B------:R-:W-:Y:S05]  /*d790*/  BSYNC.RECONVERGENT B1 ;  /* 0x0000000000017941 */ /* 0x000fea0003800200 */
.L_x_438:
        /* <DEDUP_REMOVED lines=21> */
.L_x_441:
[----:B------:R-:W-:Y:S05]  /*d8f0*/  BSYNC.RECONVERGENT B1 ;  /* 0x0000000000017941 */ /* 0x000fea0003800200 */
.L_x_440:
        /* <DEDUP_REMOVED lines=15> */
.L_x_443:
[----:B------:R-:W-:Y:S05]  /*d9f0*/  BSYNC.RECONVERGENT B3 ;  /* 0x0000000000037941 */ /* 0x000fea0003800200 */
.L_x_442:
        /* <DEDUP_REMOVED lines=13> */
.L_x_445:
[----:B------:R-:W-:Y:S05]  /*dad0*/  BSYNC.RECONVERGENT B3 ;  /* 0x0000000000037941 */ /* 0x000fea0003800200 */
.L_x_444:
        /* <DEDUP_REMOVED lines=12> */
.L_x_447:
[----:B------:R-:W-:Y:S05]  /*dba0*/  BSYNC.RECONVERGENT B3 ;  /* 0x0000000000037941 */ /* 0x000fea0003800200 */
.L_x_446:
[----:B------:R-:W-:Y:S01]  /*dbb0*/  FADD R5, R5, R30 ;  /* 0x0000001e05057221 */ /* 0x000fe20000000000 */
[----:B------:R-:W-:Y:S01]  /*dbc0*/  FADD R4, R4, R25 ;  /* 0x0000001904047221 */ /* 0x000fe20000000000 */
[----:B------:R-:W-:-:S07]  /*dbd0*/  FADD R3, R3, R9 ;  /* 0x0000000903037221 */ /* 0x000fce0000000000 */
.L_x_434:
[----:B------:R-:W-:Y:S05]  /*dbe0*/  BSYNC.RECONVERGENT B2 ;  /* 0x0000000000027941 */ /* 0x000fea0003800200 */
.L_x_433:
        /* <DEDUP_REMOVED lines=21> */
.L_x_451:
[----:B------:R-:W-:Y:S01]  /*dd40*/  FMUL.FTZ R9, R38, R15 ;  /* 0x0000000f26097220 */ /* 0x000fe20000410000 */
[----:B------:R-:W-:-:S03]  /*dd50*/  FMUL.FTZ R15, R15, 0.5 ;  /* 0x3f0000000f0f7820 */ /* 0x000fc60000410000 */
[----:B------:R-:W-:-:S04]  /*dd60*/  FFMA R36, -R9, R9, R38 ;  /* 0x0000000909247223 */ /* 0x000fc80000000126 */
[----:B------:R-:W-:-:S07]  /*dd70*/  FFMA R36, R36, R15, R9 ;  /* 0x0000000f24247223 */ /* 0x000fce0000000009 */
.L_x_452:
[----:B------:R-:W-:Y:S05]  /*dd80*/  BSYNC.RECONVERGENT B0 ;  /* 0x0000000000007941 */ /* 0x000fea0003800200 */
.L_x_450:
        /* <DEDUP_REMOVED lines=24> */
.L_x_454:
[----:B------:R-:W-:Y:S05]  /*df10*/  BSYNC.RECONVERGENT B1 ;  /* 0x0000000000017941 */ /* 0x000fea0003800200 */
.L_x_453:
        /* <DEDUP_REMOVED lines=21> */
.L_x_456:
[----:B------:R-:W-:Y:S05]  /*e070*/  BSYNC.RECONVERGENT B1 ;  /* 0x0000000000017941 */ /* 0x000fea0003800200 */
.L_x_455:
        /* <DEDUP_REMOVED lines=15> */
.L_x_458:
[----:B------:R-:W-:Y:S05]  /*e170*/  BSYNC.RECONVERGENT B3 ;  /* 0x0000000000037941 */ /* 0x000fea0003800200 */
.L_x_457:
        /* <DEDUP_REMOVED lines=13> */
.L_x_460:
[----:B------:R-:W-:Y:S05]  /*e250*/  BSYNC.RECONVERGENT B3 ;  /* 0x0000000000037941 */ /* 0x000fea0003800200 */
.L_x_459:
        /* <DEDUP_REMOVED lines=12> */
.L_x_462:
[----:B------:R-:W-:Y:S05]  /*e320*/  BSYNC.RECONVERGENT B3 ;  /* 0x0000000000037941 */ /* 0x000fea0003800200 */
.L_x_461:
[----:B------:R-:W-:Y:S01]  /*e330*/  FADD R5, R5, R30 ;  /* 0x0000001e05057221 */ /* 0x000fe20000000000 */
[----:B------:R-:W-:Y:S01]  /*e340*/  FADD R4, R4, R25 ;  /* 0x0000001904047221 */ /* 0x000fe20000000000 */
[----:B------:R-:W-:-:S07]  /*e350*/  FADD R3, R3, R9 ;  /* 0x0000000903037221 */ /* 0x000fce0000000000 */
.L_x_449:
[----:B------:R-:W-:Y:S05]  /*e360*/  BSYNC.RECONVERGENT B2 ;  /* 0x0000000000027941 */ /* 0x000fea0003800200 */
.L_x_448:
        /* <DEDUP_REMOVED lines=21> */
.L_x_466:
[----:B------:R-:W-:Y:S01]  /*e4c0*/  FMUL.FTZ R9, R38, R15 ;  /* 0x0000000f26097220 */ /* 0x000fe20000410000 */
[----:B------:R-:W-:-:S03]  /*e4d0*/  FMUL.FTZ R15, R15, 0.5 ;  /* 0x3f0000000f0f7820 */ /* 0x000fc60000410000 */
[----:B------:R-:W-:-:S04]  /*e4e0*/  FFMA R36, -R9, R9, R38 ;  /* 0x0000000909247223 */ /* 0x000fc80000000126 */
[----:B------:R-:W-:-:S07]  /*e4f0*/  FFMA R36, R36, R15, R9 ;  /* 0x0000000f24247223 */ /* 0x000fce0000000009 */
.L_x_467:
[----:B------:R-:W-:Y:S05]  /*e500*/  BSYNC.RECONVERGENT B0 ;  /* 0x0000000000007941 */ /* 0x000fea0003800200 */
.L_x_465:
        /* <DEDUP_REMOVED lines=24> */
.L_x_469:
[----:B------:R-:W-:Y:S05]  /*e690*/  BSYNC.RECONVERGENT B1 ;  /* 0x0000000000017941 */ /* 0x000fea0003800200 */
.L_x_468:
        /* <DEDUP_REMOVED lines=21> */
.L_x_471:
[----:B------:R-:W-:Y:S05]  /*e7f0*/  BSYNC.RECONVERGENT B1 ;  /* 0x0000000000017941 */ /* 0x000fea0003800200 */
.L_x_470:
        /* <DEDUP_REMOVED lines=15> */
.L_x_473:
[----:B------:R-:W-:Y:S05]  /*e8f0*/  BSYNC.RECONVERGENT B3 ;  /* 0x0000000000037941 */ /* 0x000fea0003800200 */
.L_x_472:
        /* <DEDUP_REMOVED lines=13> */
.L_x_475:
[----:B------:R-:W-:Y:S05]  /*e9d0*/  BSYNC.RECONVERGENT B3 ;  /* 0x0000000000037941 */ /* 0x000fea0003800200 */
.L_x_474:
        /* <DEDUP_REMOVED lines=12> */
.L_x_477:
[----:B------:R-:W-:Y:S05]  /*eaa0*/  BSYNC.RECONVERGENT B3 ;  /* 0x0000000000037941 */ /* 0x000fea0003800200 */
.L_x_476:
[----:B------:R-:W-:Y:S01]  /*eab0*/  FADD R5, R5, R30 ;  /* 0x0000001e05057221 */ /* 0x000fe20000000000 */
[----:B------:R-:W-:Y:S01]  /*eac0*/  FADD R4, R4, R25 ;  /* 0x0000001904047221 */ /* 0x000fe20000000000 */
[----:B------:R-:W-:-:S07]  /*ead0*/  FADD R3, R3, R9 ;  /* 0x0000000903037221 */ /* 0x000fce0000000000 */
.L_x_464:
[----:B------:R-:W-:Y:S05]  /*eae0*/  BSYNC.RECONVERGENT B2 ;  /* 0x0000000000027941 */ /* 0x000fea0003800200 */
.L_x_463:
        /* <DEDUP_REMOVED lines=13> */
[----:B------:R0:W3:Y:S01]  /*ebc0*/  MUFU.RSQ R16, R37 ;  /* 0x0000002500107308 */ /* 0x0000e20000001400 */
[----:B------:R-:W-:-:S04]  /*ebd0*/  IADD3 R9, PT, PT, R37, -0xd000000, RZ ;  /* 0xf300000025097810 */ /* 0x000fc80007ffe0ff */
[----:B------:R-:W-:-:S13]  /*ebe0*/  ISETP.GT.U32.AND P0, PT, R9, 0x727fffff, PT ;  /* 0x727fffff0900780c */ /* 0x000fda0003f04070 */
[----:B0--3--:R-:W-:Y:S05]  /*ebf0*/  @!P0 BRA `(.L_x_481) ;  /* 0x0000000000148947 */ /* 0x009fea0003800000 */
[----:B------:R-:W-:Y:S02]  /*ec00*/  MOV R9, R37 ;  /* 0x0000002500097202 */ /* 0x000fe40000000f00 */
[----:B------:R-:W-:-:S07]  /*ec10*/  MOV R16, 0xec30 ;  /* 0x0000ec3000107802 */ /* 0x000fce0000000f00 */
[----:B-12---:R-:W-:Y:S05]  /*ec20*/  CALL.REL.NOINC `($__internal_2_$__cuda_sm20_sqrt_rn_f32_slowpath) ;  /* 0x0000001400507944 */ /* 0x006fea0003c00000 */
[----:B------:R-:W-:Y:S01]  /*ec30*/  MOV R8, R36 ;  /* 0x0000002400087202 */ /* 0x000fe20000000f00 */
[----:B------:R-:W-:Y:S06]  /*ec40*/  BRA `(.L_x_482) ;  /* 0x0000000000107947 */ /* 0x000fec0003800000 */
.L_x_481:
[----:B------:R-:W-:Y:S01]  /*ec50*/  FMUL.FTZ R8, R37, R16 ;  /* 0x0000001025087220 */ /* 0x000fe20000410000 */
[----:B-1----:R-:W-:-:S03]  /*ec60*/  FMUL.FTZ R15, R16, 0.5 ;  /* 0x3f000000100f7820 */ /* 0x002fc60000410000 */
[----:B------:R-:W-:-:S04]  /*ec70*/  FFMA R9, -R8, R8, R37 ;  /* 0x0000000808097223 */ /* 0x000fc80000000125 */
[----:B------:R-:W-:-:S07]  /*ec80*/  FFMA R8, R9, R15, R8 ;  /* 0x0000000f09087223 */ /* 0x000fce0000000008 */
.L_x_482:
[----:B------:R-:W-:Y:S05]  /*ec90*/  BSYNC.RECONVERGENT B0 ;  /* 0x0000000000007941 */ /* 0x000fea0003800200 */
.L_x_480:
        /* <DEDUP_REMOVED lines=24> */
.L_x_484:
[----:B------:R-:W-:Y:S05]  /*ee20*/  BSYNC.RECONVERGENT B1 ;  /* 0x0000000000017941 */ /* 0x000fea0003800200 */
.L_x_483:
        /* <DEDUP_REMOVED lines=21> */
.L_x_486:
[----:B------:R-:W-:Y:S05]  /*ef80*/  BSYNC.RECONVERGENT B1 ;  /* 0x0000000000017941 */ /* 0x000fea0003800200 */
.L_x_485:
        /* <DEDUP_REMOVED lines=12> */
[----:B------:R-:W-:Y:S02]  /*f050*/  MOV R36, R8 ;  /* 0x0000000800247202 */ /* 0x000fe40000000f00 */
[----:B------:R-:W-:-:S07]  /*f060*/  MOV R16, 0xf080 ;  /* 0x0000f08000107802 */ /* 0x000fce0000000f00 */
[----:B------:R-:W-:Y:S05]  /*f070*/  CALL.REL.NOINC `($__internal_3_$__cuda_sm3x_div_rn_noftz_f32_slowpath) ;  /* 0x0000001000947944 */ /* 0x000fea0003c00000 */
[----:B------:R-:W-:-:S07]  /*f080*/  MOV R30, R9 ;  /* 0x00000009001e7202 */ /* 0x000fce0000000f00 */
.L_x_488:
[----:B------:R-:W-:Y:S05]  /*f090*/  BSYNC.RECONVERGENT B3 ;  /* 0x0000000000037941 */ /* 0x000fea0003800200 */
.L_x_487:
        /* <DEDUP_REMOVED lines=10> */
[----:B------:R-:W-:Y:S02]  /*f140*/  MOV R36, R8 ;  /* 0x0000000800247202 */ /* 0x000fe40000000f00 */
[----:B------:R-:W-:-:S07]  /*f150*/  MOV R16, 0xf170 ;  /* 0x0000f17000107802 */ /* 0x000fce0000000f00 */
[----:B------:R-:W-:Y:S05]  /*f160*/  CALL.REL.NOINC `($__internal_3_$__cuda_sm3x_div_rn_noftz_f32_slowpath) ;  /* 0x0000001000587944 */ /* 0x000fea0003c00000 */
[----:B------:R-:W-:-:S07]  /*f170*/  MOV R7, R9 ;  /* 0x0000000900077202 */ /* 0x000fce0000000f00 */
.L_x_490:
[----:B------:R-:W-:Y:S05]  /*f180*/  BSYNC.RECONVERGENT B3 ;  /* 0x0000000000037941 */ /* 0x000fea0003800200 */
.L_x_489:
        /* <DEDUP_REMOVED lines=13> */
.L_x_492:
[----:B------:R-:W-:Y:S05]  /*f260*/  BSYNC.RECONVERGENT B3 ;  /* 0x0000000000037941 */ /* 0x000fea0003800200 */
.L_x_491:
[----:B------:R-:W-:Y:S01]  /*f270*/  FADD R5, R5, R30 ;  /* 0x0000001e05057221 */ /* 0x000fe20000000000 */
[----:B------:R-:W-:Y:S01]  /*f280*/  FADD R4, R4, R7 ;  /* 0x0000000704047221 */ /* 0x000fe20000000000 */
[----:B------:R-:W-:-:S07]  /*f290*/  FADD R3, R3, R9 ;  /* 0x0000000903037221 */ /* 0x000fce0000000000 */
.L_x_479:
[----:B------:R-:W-:Y:S05]  /*f2a0*/  BSYNC.RECONVERGENT B2 ;  /* 0x0000000000027941 */ /* 0x000fea0003800200 */
.L_x_478:
[----:B------:R-:W-:Y:S05]  /*f2b0*/  @P1 BRA `(.L_x_493) ;  /* 0xffffff0c00d41947 */ /* 0x000fea000383ffff */
[----:B------:R-:W-:-:S07]  /*f2c0*/  MOV R6, UR8 ;  /* 0x0000000800067c02 */ /* 0x000fce0008000f00 */
.L_x_12:
[----:B------:R-:W-:-:S09]  /*f2d0*/  UISETP.NE.AND UP1, UPT, UR7, URZ, UPT ;  /* 0x000000ff0700728c */ /* 0x000fd2000bf25270 */
[----:B------:R-:W-:Y:S05]  /*f2e0*/  BRA.U !UP1, `(.L_x_494) ;  /* 0x0000000909147547 */ /* 0x000fea000b800000 */
[----:B------:R-:W-:-:S05]  /*f2f0*/  UMOV UR5, URZ ;  /* 0x000000ff00057c82 */ /* 0x000fca0008000000 */
.L_x_510:
[----:B0-----:R-:W-:Y:S01]  /*f300*/  IADD3 R7, PT, PT, R6, UR13, RZ ;  /* 0x0000000d06077c10 */ /* 0x001fe2000fffe0ff */
[----:B------:R-:W-:Y:S01]  /*f310*/  UIADD3 UR5, UPT, UPT, UR5, 0x1, URZ ;  /* 0x0000000105057890 */ /* 0x000fe2000fffe0ff */
[----:B------:R-:W-:Y:S02]  /*f320*/  BSSY.RECONVERGENT B2, `(.L_x_495) ;  /* 0x000007f000027945 */ /* 0x000fe40003800200 */
[----:B------:R-:W-:Y:S01]  /*f330*/  ISETP.GT.AND P0, PT, R7, 0x4fff, PT ;  /* 0x00004fff0700780c */ /* 0x000fe20003f04270 */
[----:B------:R-:W-:-:S03]  /*f340*/  UISETP.NE.AND UP1, UPT, UR5, UR7, UPT ;  /* 0x000000070500728c */ /* 0x000fc6000bf25270 */
[----:B------:R-:W-:-:S13]  /*f350*/  ISETP.EQ.OR P0, PT, R7, R2, P0 ;  /* 0x000000020700720c */ /* 0x000fda0000702670 */
[----:B------:R-:W-:Y:S05]  /*f360*/  @P0 BRA `(.L_x_496) ;  /* 0x0000000400e80947 */ /* 0x000fea0003800000 */
[----:B------:R-:W0:Y:S01]  /*f370*/  S2R R8, SR_CgaCtaId ;  /* 0x0000000000087919 */ /* 0x000e220000008800 */
[----:B------:R-:W-:Y:S01]  /*f380*/  MOV R7, 0x400 ;  /* 0x0000040000077802 */ /* 0x000fe20000000f00 */
[----:B------:R-:W-:Y:S03]  /*f390*/  BSSY.RECONVERGENT B0, `(.L_x_497) ;  /* 0x0000017000007945 */ /* 0x000fe60003800200 */
[----:B0-----:R-:W-:-:S04]  /*f3a0*/  LEA R7, R8, R7, 0x18 ;  /* 0x0000000708077211 */ /* 0x001fc800078ec0ff */
[----:B------:R-:W-:-:S06]  /*f3b0*/  LEA R16, R6, R7, 0x4 ;  /* 0x0000000706107211 */ /* 0x000fcc00078e20ff */
[----:B------:R-:W0:Y:S02]  /*f3c0*/  LDS.128 R16, [R16] ;  /* 0x0000000010107984 */ /* 0x000e240000000c00 */
        /* <DEDUP_REMOVED lines=15> */
.L_x_498:
[----:B------:R-:W-:Y:S01]  /*f4c0*/  FMUL.FTZ R22, R37, R18 ;  /* 0x0000001225167220 */ /* 0x000fe20000410000 */
[----:B-1----:R-:W-:-:S03]  /*f4d0*/  FMUL.FTZ R15, R18, 0.5 ;  /* 0x3f000000120f7820 */ /* 0x002fc60000410000 */
[----:B------:R-:W-:-:S04]  /*f4e0*/  FFMA R9, -R22, R22, R37 ;  /* 0x0000001616097223 */ /* 0x000fc80000000125 */
[----:B------:R-:W-:-:S07]  /*f4f0*/  FFMA R22, R9, R15, R22 ;  /* 0x0000000f09167223 */ /* 0x000fce0000000016 */
.L_x_499:
[----:B------:R-:W-:Y:S05]  /*f500*/  BSYNC.RECONVERGENT B0 ;  /* 0x0000000000007941 */ /* 0x000fea0003800200 */
.L_x_497:
        /* <DEDUP_REMOVED lines=24> */
.L_x_501:
[----:B------:R-:W-:Y:S05]  /*f690*/  BSYNC.RECONVERGENT B1 ;  /* 0x0000000000017941 */ /* 0x000fea0003800200 */
.L_x_500:
        /* <DEDUP_REMOVED lines=21> */
.L_x_503:
[----:B------:R-:W-:Y:S05]  /*f7f0*/  BSYNC.RECONVERGENT B1 ;  /* 0x0000000000017941 */ /* 0x000fea0003800200 */
.L_x_502:
        /* <DEDUP_REMOVED lines=16> */
.L_x_505:
[----:B------:R-:W-:Y:S05]  /*f900*/  BSYNC.RECONVERGENT B3 ;  /* 0x0000000000037941 */ /* 0x000fea0003800200 */
.L_x_504:
        /* <DEDUP_REMOVED lines=14> */
.L_x_507:
[----:B------:R-:W-:Y:S05]  /*f9f0*/  BSYNC.RECONVERGENT B3 ;  /* 0x0000000000037941 */ /* 0x000fea0003800200 */
.L_x_506:
        /* <DEDUP_REMOVED lines=13> */
.L_x_509:
[----:B------:R-:W-:Y:S05]  /*fad0*/  BSYNC.RECONVERGENT B3 ;  /* 0x0000000000037941 */ /* 0x000fea0003800200 */
.L_x_508:
[----:B------:R-:W-:Y:S01]  /*fae0*/  FADD R5, R5, R30 ;  /* 0x0000001e05057221 */ /* 0x000fe20000000000 */
[----:B------:R-:W-:Y:S01]  /*faf0*/  FADD R4, R4, R7 ;  /* 0x0000000704047221 */ /* 0x000fe20000000000 */
[----:B------:R-:W-:-:S07]  /*fb00*/  FADD R3, R3, R9 ;  /* 0x0000000903037221 */ /* 0x000fce0000000000 */
.L_x_496:
[----:B------:R-:W-:Y:S05]  /*fb10*/  BSYNC.RECONVERGENT B2 ;  /* 0x0000000000027941 */ /* 0x000fea0003800200 */
.L_x_495:
[----:B------:R-:W-:Y:S01]  /*fb20*/  IADD3 R6, PT, PT, R6, 0x1, RZ ;  /* 0x0000000106067810 */ /* 0x000fe20007ffe0ff */
[----:B------:R-:W-:Y:S06]  /*fb30*/  BRA.U UP1, `(.L_x_510) ;  /* 0xfffffff501f07547 */ /* 0x000fec000b83ffff */
.L_x_494:
[----:B------:R-:W-:Y:S05]  /*fb40*/  BRA.U UP0, `(.L_x_511) ;  /* 0xffffff05006c7547 */ /* 0x000fea000b83ffff */
[----:B------:R-:W-:-:S13]  /*fb50*/  ISETP.GT.AND P0, PT, R2, 0x4fff, PT ;  /* 0x00004fff0200780c */ /* 0x000fda0003f04270 */
[----:B------:R-:W-:Y:S05]  /*fb60*/  @P0 EXIT ;  /* 0x000000000000094d */ /* 0x000fea0003800000 */
[----:B0-----:R-:W0:Y:S02]  /*fb70*/  LDC.64 R6, c[0x0][0x390] ;  /* 0x0000e400ff067b82 */ /* 0x001e240000000a00 */
[----:B0-----:R-:W-:-:S05]  /*fb80*/  IMAD.WIDE R6, R2, 0xc, R6 ;  /* 0x0000000c02067825 */ /* 0x001fca00078e0206 */
[----:B------:R-:W-:Y:S04]  /*fb90*/  STG.E desc[UR10][R6.64], R5 ;  /* 0x0000000506007986 */ /* 0x000fe8000c10190a */
[----:B------:R-:W-:Y:S04]  /*fba0*/  STG.E desc[UR10][R6.64+0x4], R4 ;  /* 0x0000040406007986 */ /* 0x000fe8000c10190a */
[----:B------:R-:W-:Y:S01]  /*fbb0*/  STG.E desc[UR10][R6.64+0x8], R3 ;  /* 0x0000080306007986 */ /* 0x000fe2000c10190a */
[----:B------:R-:W-:Y:S05]  /*fbc0*/  EXIT ;  /* 0x000000000000794d */ /* 0x000fea0003800000 */
        .weak           $__internal_1_$__cuda_sm20_div_rn_f64_full
        .type           $__internal_1_$__cuda_sm20_div_rn_f64_full,@function
        .size           $__internal_1_$__cuda_sm20_div_rn_f64_full,($__internal_2_$__cuda_sm20_sqrt_rn_f32_slowpath - $__internal_1_$__cuda_sm20_div_rn_f64_full)
$__internal_1_$__cuda_sm20_div_rn_f64_full:
[----:B------:R-:W-:Y:S01]  /*fbd0*/  FSETP.GEU.AND P3, PT, |R17|, 1.469367938527859385e-39, PT ;  /* 0x001000001100780b */ /* 0x000fe20003f6e200 */
[----:B------:R-:W-:Y:S01]  /*fbe0*/  BSSY.RECONVERGENT B0, `(.L_x_512) ;  /* 0x0000056000007945 */ /* 0x000fe20003800200 */
[C---:B------:R-:W-:Y:S02]  /*fbf0*/  FSETP.GEU.AND P0, PT, |R21|.reuse, 1.469367938527859385e-39, PT ;  /* 0x001000001500780b */ /* 0x040fe40003f0e200 */
[----:B------:R-:W-:Y:S02]  /*fc00*/  LOP3.LUT R18, R21, 0x800fffff, RZ, 0xc0, !PT ;  /* 0x800fffff15127812 */ /* 0x000fe400078ec0ff */
[----:B------:R-:W-:Y:S02]  /*fc10*/  LOP3.LUT R23, R17, 0x7ff00000, RZ, 0xc0, !PT ;  /* 0x7ff0000011177812 */ /* 0x000fe400078ec0ff */
[----:B------:R-:W-:Y:S02]  /*fc20*/  LOP3.LUT R19, R18, 0x3ff00000, RZ, 0xfc, !PT ;  /* 0x3ff0000012137812 */ /* 0x000fe400078efcff */
[----:B------:R-:W-:-:S02]  /*fc30*/  MOV R18, R20 ;  /* 0x0000001400127202 */ /* 0x000fc40000000f00 */
[C---:B------:R-:W-:Y:S02]  /*fc40*/  LOP3.LUT R30, R21.reuse, 0x7ff00000, RZ, 0xc0, !PT ;  /* 0x7ff00000151e7812 */ /* 0x040fe400078ec0ff */
[----:B------:R-:W-:Y:S01]  /*fc50*/  @!P3 LOP3.LUT R24, R21, 0x7ff00000, RZ, 0xc0, !PT ;  /* 0x7ff000001518b812 */ /* 0x000fe200078ec0ff */
[----:B------:R-:W-:Y:S01]  /*fc60*/  @!P0 DMUL R18, R20, 8.98846567431157953865e+307 ;  /* 0x7fe0000014128828 */ /* 0x000fe20000000000 */
[----:B------:R-:W-:Y:S02]  /*fc70*/  MOV R15, 0x1ca00000 ;  /* 0x1ca00000000f7802 */ /* 0x000fe40000000f00 */
[C---:B------:R-:W-:Y:S02]  /*fc80*/  @!P3 ISETP.GE.U32.AND P4, PT, R23.reuse, R24, PT ;  /* 0x000000181700b20c */ /* 0x040fe40003f86070 */
[----:B------:R-:W-:Y:S01]  /*fc90*/  ISETP.GE.U32.AND P2, PT, R23, R30, PT ;  /* 0x0000001e1700720c */ /* 0x000fe20003f46070 */
[----:B------:R-:W0:Y:S01]  /*fca0*/  MUFU.RCP64H R27, R19 ;  /* 0x00000013001b7308 */ /* 0x000e220000001800 */
[----:B------:R-:W-:-:S02]  /*fcb0*/  @!P3 SEL R9, R15, 0x63400000, !P4 ;  /* 0x634000000f09b807 */ /* 0x000fc40006000000 */
[----:B------:R-:W-:Y:S02]  /*fcc0*/  SEL R25, R15, 0x63400000, !P2 ;  /* 0x634000000f197807 */ /* 0x000fe40005000000 */
[--C-:B------:R-:W-:Y:S02]  /*fcd0*/  @!P3 LOP3.LUT R9, R9, 0x80000000, R17.reuse, 0xf8, !PT ;  /* 0x800000000909b812 */ /* 0x100fe400078ef811 */
[----:B------:R-:W-:Y:S02]  /*fce0*/  LOP3.LUT R25, R25, 0x800fffff, R17, 0xf8, !PT ;  /* 0x800fffff19197812 */ /* 0x000fe400078ef811 */
[----:B------:R-:W-:Y:S02]  /*fcf0*/  @!P3 LOP3.LUT R33, R9, 0x100000, RZ, 0xfc, !PT ;  /* 0x001000000921b812 */ /* 0x000fe400078efcff */
[----:B------:R-:W-:Y:S02]  /*fd00*/  MOV R24, R16 ;  /* 0x0000001000187202 */ /* 0x000fe40000000f00 */
[----:B------:R-:W-:-:S02]  /*fd10*/  @!P3 MOV R32, RZ ;  /* 0x000000ff0020b202 */ /* 0x000fc40000000f00 */
[----:B------:R-:W-:Y:S02]  /*fd20*/  MOV R26, 0x1 ;  /* 0x00000001001a7802 */ /* 0x000fe40000000f00 */
[----:B------:R-:W-:Y:S02]  /*fd30*/  MOV R9, R23 ;  /* 0x0000001700097202 */ /* 0x000fe40000000f00 */
[----:B------:R-:W-:Y:S01]  /*fd40*/  @!P3 DFMA R24, R24, 2, -R32 ;  /* 0x400000001818b82b */ /* 0x000fe20000000820 */
[----:B------:R-:W-:Y:S01]  /*fd50*/  @!P0 LOP3.LUT R30, R19, 0x7ff00000, RZ, 0xc0, !PT ;  /* 0x7ff00000131e8812 */ /* 0x000fe200078ec0ff */
[----:B0-----:R-:W-:-:S08]  /*fd60*/  DFMA R32, R26, -R18, 1 ;  /* 0x3ff000001a20742b */ /* 0x001fd00000000812 */
[----:B------:R-:W-:Y:S01]  /*fd70*/  DFMA R32, R32, R32, R32 ;  /* 0x000000202020722b */ /* 0x000fe20000000020 */
[----:B------:R-:W-:-:S04]  /*fd80*/  @!P3 LOP3.LUT R9, R25, 0x7ff00000, RZ, 0xc0, !PT ;  /* 0x7ff000001909b812 */ /* 0x000fc800078ec0ff */
[----:B------:R-:W-:-:S03]  /*fd90*/  IADD3 R29, PT, PT, R9, -0x1, RZ ;  /* 0xffffffff091d7810 */ /* 0x000fc60007ffe0ff */
[----:B------:R-:W-:Y:S01]  /*fda0*/  DFMA R26, R26, R32, R26 ;  /* 0x000000201a1a722b */ /* 0x000fe2000000001a */
[----:B------:R-:W-:Y:S02]  /*fdb0*/  ISETP.GT.U32.AND P0, PT, R29, 0x7feffffe, PT ;  /* 0x7feffffe1d00780c */ /* 0x000fe40003f04070 */
[----:B------:R-:W-:-:S04]  /*fdc0*/  IADD3 R29, PT, PT, R30, -0x1, RZ ;  /* 0xffffffff1e1d7810 */ /* 0x000fc80007ffe0ff */
[----:B------:R-:W-:Y:S01]  /*fdd0*/  ISETP.GT.U32.OR P0, PT, R29, 0x7feffffe, P0 ;  /* 0x7feffffe1d00780c */ /* 0x000fe20000704470 */
[----:B------:R-:W-:-:S08]  /*fde0*/  DFMA R34, R26, -R18, 1 ;  /* 0x3ff000001a22742b */ /* 0x000fd00000000812 */
[----:B------:R-:W-:-:S08]  /*fdf0*/  DFMA R34, R26, R34, R26 ;  /* 0x000000221a22722b */ /* 0x000fd0000000001a */
[----:B------:R-:W-:-:S08]  /*fe00*/  DMUL R32, R34, R24 ;  /* 0x0000001822207228 */ /* 0x000fd00000000000 */
[----:B------:R-:W-:-:S08]  /*fe10*/  DFMA R26, R32, -R18, R24 ;  /* 0x80000012201a722b */ /* 0x000fd00000000018 */
[----:B------:R-:W-:Y:S01]  /*fe20*/  DFMA R26, R34, R26, R32 ;  /* 0x0000001a221a722b */ /* 0x000fe20000000020 */
[----:B------:R-:W-:Y:S10]  /*fe30*/  @P0 BRA `(.L_x_513) ;  /* 0x00000000006c0947 */ /* 0x000ff40003800000 */
[----:B------:R-:W-:-:S04]  /*fe40*/  LOP3.LUT R16, R21, 0x7ff00000, RZ, 0xc0, !PT ;  /* 0x7ff0000015107812 */ /* 0x000fc800078ec0ff */
[CC--:B------:R-:W-:Y:S02]  /*fe50*/  ISETP.GE.U32.AND P0, PT, R23.reuse, R16.reuse, PT ;  /* 0x000000101700720c */ /* 0x0c0fe40003f06070 */
[----:B------:R-:W-:Y:S02]  /*fe60*/  VIADDMNMX R9, R23, -R16, 0xb9600000, !PT ;  /* 0xb960000017097446 */ /* 0x000fe40007800910 */
[----:B------:R-:W-:Y:S02]  /*fe70*/  SEL R16, R15, 0x63400000, !P0 ;  /* 0x634000000f107807 */ /* 0x000fe40004000000 */
[----:B------:R-:W-:-:S04]  /*fe80*/  VIMNMX R9, PT, PT, R9, 0x46a00000, PT ;  /* 0x46a0000009097848 */ /* 0x000fc80003fe0100 */
[----:B------:R-:W-:Y:S02]  /*fe90*/  IADD3 R9, PT, PT, -R16, R9, RZ ;  /* 0x0000000910097210 */ /* 0x000fe40007ffe1ff */
[----:B------:R-:W-:Y:S02]  /*fea0*/  MOV R16, RZ ;  /* 0x000000ff00107202 */ /* 0x000fe40000000f00 */
[----:B------:R-:W-:-:S06]  /*feb0*/  IADD3 R17, PT, PT, R9, 0x7fe00000, RZ ;  /* 0x7fe0000009117810 */ /* 0x000fcc0007ffe0ff */
[----:B------:R-:W-:-:S10]  /*fec0*/  DMUL R32, R26, R16 ;  /* 0x000000101a207228 */ /* 0x000fd40000000000 */
[----:B------:R-:W-:-:S13]  /*fed0*/  FSETP.GTU.AND P0, PT, |R33|, 1.469367938527859385e-39, PT ;  /* 0x001000002100780b */ /* 0x000fda0003f0c200 */
[----:B------:R-:W-:Y:S05]  /*fee0*/  @P0 BRA `(.L_x_514) ;  /* 0x0000000000940947 */ /* 0x000fea0003800000 */
[----:B------:R-:W-:-:S06]  /*fef0*/  DFMA R18, R26, -R18, R24 ;  /* 0x800000121a12722b */ /* 0x000fcc0000000018 */
[----:B------:R-:W-:-:S04]  /*ff00*/  MOV R18, RZ ;  /* 0x000000ff00127202 */ /* 0x000fc80000000f00 */
[C---:B------:R-:W-:Y:S02]  /*ff10*/  FSETP.NEU.AND P0, PT, R19.reuse, RZ, PT ;  /* 0x000000ff1300720b */ /* 0x040fe40003f0d000 */
[----:B------:R-:W-:-:S04]  /*ff20*/  LOP3.LUT R20, R19, 0x80000000, R21, 0x48, !PT ;  /* 0x8000000013147812 */ /* 0x000fc800078e4815 */
[----:B------:R-:W-:-:S07]  /*ff30*/  LOP3.LUT R19, R20, R17, RZ, 0xfc, !PT ;  /* 0x0000001114137212 */ /* 0x000fce00078efcff */
[----:B------:R-:W-:Y:S05]  /*ff40*/  @!P0 BRA `(.L_x_514) ;  /* 0x00000000007c8947 */ /* 0x000fea0003800000 */
[C---:B------:R-:W-:Y:S02]  /*ff50*/  IADD3 R17, PT, PT, -R9.reuse, RZ, RZ ;  /* 0x000000ff09117210 */ /* 0x040fe40007ffe1ff */
[----:B------:R-:W-:Y:S02]  /*ff60*/  MOV R16, RZ ;  /* 0x000000ff00107202 */ /* 0x000fe40000000f00 */
[----:B------:R-:W-:-:S04]  /*ff70*/  IADD3 R9, PT, PT, -R9, -0x43300000, RZ ;  /* 0xbcd0000009097810 */ /* 0x000fc80007ffe1ff */
[----:B------:R-:W-:Y:S02]  /*ff80*/  DFMA R16, R32, -R16, R26 ;  /* 0x800000102010722b */ /* 0x000fe4000000001a */
[----:B------:R-:W-:-:S08]  /*ff90*/  DMUL.RP R26, R26, R18 ;  /* 0x000000121a1a7228 */ /* 0x000fd00000008000 */
[----:B------:R-:W-:Y:S02]  /*ffa0*/  FSETP.NEU.AND P0, PT, |R17|, R9, PT ;  /* 0x000000091100720b */ /* 0x000fe40003f0d200 */
[----:B------:R-:W-:Y:S02]  /*ffb0*/  LOP3.LUT R9, R27, R20, RZ, 0x3c, !PT ;  /* 0x000000141b097212 */ /* 0x000fe400078e3cff */
[----:B------:R-:W-:Y:S02]  /*ffc0*/  FSEL R32, R26, R32, !P0 ;  /* 0x000000201a207208 */ /* 0x000fe40004000000 */
[----:B------:R-:W-:Y:S01]  /*ffd0*/  FSEL R33, R9, R33, !P0 ;  /* 0x0000002109217208 */ /* 0x000fe20004000000 */
[----:B------:R-:W-:Y:S06]  /*ffe0*/  BRA `(.L_x_514) ;  /* 0x0000000000547947 */ /* 0x000fec0003800000 */
.L_x_513:
[----:B------:R-:W-:-:S14]  /*fff0*/  DSETP.NAN.AND P0, PT, R16, R16, PT ;  /* 0x000000101000722a */ /* 0x000fdc0003f08000 */
[----:B------:R-:W-:Y:S05]  /*10000*/  @P0 BRA `(.L_x_515) ;  /* 0x0000000000440947 */ /* 0x000fea0003800000 */
[----:B------:R-:W-:-:S14]  /*10010*/  DSETP.NAN.AND P0, PT, R20, R20, PT ;  /* 0x000000141400722a */ /* 0x000fdc0003f08000 */
[----:B------:R-:W-:Y:S05]  /*10020*/  @P0 BRA `(.L_x_516) ;  /* 0x0000000000300947 */ /* 0x000fea0003800000 */
[----:B------:R-:W-:Y:S02]  /*10030*/  ISETP.NE.AND P0, PT, R9, R30, PT ;  /* 0x0000001e0900720c */ /* 0x000fe40003f05270 */
[----:B------:R-:W-:Y:S02]  /*10040*/  MOV R32, 0x0 ;  /* 0x0000000000207802 */ /* 0x000fe40000000f00 */
[----:B------:R-:W-:-:S09]  /*10050*/  MOV R33, 0xfff80000 ;  /* 0xfff8000000217802 */ /* 0x000fd20000000f00 */
[----:B------:R-:W-:Y:S05]  /*10060*/  @!P0 BRA `(.L_x_514) ;  /* 0x0000000000348947 */ /* 0x000fea0003800000 */
[----:B------:R-:W-:Y:S02]  /*10070*/  ISETP.NE.AND P0, PT, R9, 0x7ff00000, PT ;  /* 0x7ff000000900780c */ /* 0x000fe40003f05270 */
[----:B------:R-:W-:Y:S02]  /*10080*/  LOP3.LUT R33, R17, 0x80000000, R21, 0x48, !PT ;  /* 0x8000000011217812 */ /* 0x000fe400078e4815 */
[----:B------:R-:W-:-:S13]  /*10090*/  ISETP.EQ.OR P0, PT, R30, RZ, !P0 ;  /* 0x000000ff1e00720c */ /* 0x000fda0004702670 */
[----:B------:R-:W-:Y:S02]  /*100a0*/  @P0 LOP3.LUT R9, R33, 0x7ff00000, RZ, 0xfc, !PT ;  /* 0x7ff0000021090812 */ /* 0x000fe400078efcff */
[----:B------:R-:W-:Y:S02]  /*100b0*/  @!P0 MOV R32, RZ ;  /* 0x000000ff00208202 */ /* 0x000fe40000000f00 */
[----:B------:R-:W-:Y:S02]  /*100c0*/  @P0 MOV R32, RZ ;  /* 0x000000ff00200202 */ /* 0x000fe40000000f00 */
[----:B------:R-:W-:Y:S01]  /*100d0*/  @P0 MOV R33, R9 ;  /* 0x0000000900210202 */ /* 0x000fe20000000f00 */
[----:B------:R-:W-:Y:S06]  /*100e0*/  BRA `(.L_x_514) ;  /* 0x0000000000147947 */ /* 0x000fec0003800000 */
.L_x_516:
[----:B------:R-:W-:Y:S02]  /*100f0*/  LOP3.LUT R33, R21, 0x80000, RZ, 0xfc, !PT ;  /* 0x0008000015217812 */ /* 0x000fe400078efcff */
[----:B------:R-:W-:Y:S01]  /*10100*/  MOV R32, R20 ;  /* 0x0000001400207202 */ /* 0x000fe20000000f00 */
[----:B------:R-:W-:Y:S06]  /*10110*/  BRA `(.L_x_514) ;  /* 0x0000000000087947 */ /* 0x000fec0003800000 */
.L_x_515:
[----:B------:R-:W-:Y:S02]  /*10120*/  LOP3.LUT R33, R17, 0x80000, RZ, 0xfc, !PT ;  /* 0x0008000011217812 */ /* 0x000fe400078efcff */
[----:B------:R-:W-:-:S07]  /*10130*/  MOV R32, R16 ;  /* 0x0000001000207202 */ /* 0x000fce0000000f00 */
.L_x_514:
[----:B------:R-:W-:Y:S05]  /*10140*/  BSYNC.RECONVERGENT B0 ;  /* 0x0000000000007941 */ /* 0x000fea0003800200 */
.L_x_512:
[----:B------:R-:W-:-:S04]  /*10150*/  HFMA2 R29, -RZ, RZ, 0, 0 ;  /* 0x00000000ff1d7431 */ /* 0x000fc800000001ff */
[----:B------:R-:W-:Y:S05]  /*10160*/  RET.REL.NODEC R28 `(_Z9getForcesP6float4P6float3S2_) ;  /* 0xfffffefc1ca47950 */ /* 0x000fea0003c3ffff */
        .weak           $__internal_2_$__cuda_sm20_sqrt_rn_f32_slowpath
        .type           $__internal_2_$__cuda_sm20_sqrt_rn_f32_slowpath,@function
        .size           $__internal_2_$__cuda_sm20_sqrt_rn_f32_slowpath,($__internal_3_$__cuda_sm3x_div_rn_noftz_f32_slowpath - $__internal_2_$__cuda_sm20_sqrt_rn_f32_slowpath)
$__internal_2_$__cuda_sm20_sqrt_rn_f32_slowpath:
[----:B------:R-:W-:-:S13]  /*10170*/  LOP3.LUT P0, RZ, R9, 0x7fffffff, RZ, 0xc0, !PT ;  /* 0x7fffffff09ff7812 */ /* 0x000fda000780c0ff */
[----:B------:R-:W-:Y:S01]  /*10180*/  @!P0 MOV R20, R9 ;  /* 0x0000000900148202 */ /* 0x000fe20000000f00 */
[----:B------:R-:W-:Y:S06]  /*10190*/  @!P0 BRA `(.L_x_517) ;  /* 0x0000000000408947 */ /* 0x000fec0003800000 */
[----:B------:R-:W-:-:S13]  /*101a0*/  FSETP.GEU.FTZ.AND P0, PT, R9, RZ, PT ;  /* 0x000000ff0900720b */ /* 0x000fda0003f1e000 */
[----:B------:R-:W-:Y:S01]  /*101b0*/  @!P0 MOV R20, 0x7fffffff ;  /* 0x7fffffff00148802 */ /* 0x000fe20000000f00 */
[----:B------:R-:W-:Y:S06]  /*101c0*/  @!P0 BRA `(.L_x_517) ;  /* 0x0000000000348947 */ /* 0x000fec0003800000 */
[----:B------:R-:W-:-:S13]  /*101d0*/  FSETP.GTU.FTZ.AND P0, PT, |R9|, +INF , PT ;  /* 0x7f8000000900780b */ /* 0x000fda0003f1c200 */
[----:B------:R-:W-:Y:S01]  /*101e0*/  @P0 FADD.FTZ R20, R9, 1 ;  /* 0x3f80000009140421 */ /* 0x000fe20000010000 */
[----:B------:R-:W-:Y:S06]  /*101f0*/  @P0 BRA `(.L_x_517) ;  /* 0x0000000000280947 */ /* 0x000fec0003800000 */
[----:B------:R-:W-:-:S13]  /*10200*/  FSETP.NEU.FTZ.AND P0, PT, |R9|, +INF , PT ;  /* 0x7f8000000900780b */ /* 0x000fda0003f1d200 */
[----:B------:R-:W-:-:S04]  /*10210*/  @P0 FFMA R21, R9, 1.84467440737095516160e+19, RZ ;  /* 0x5f80000009150823 */ /* 0x000fc800000000ff */
[----:B------:R-:W0:Y:S02]  /*10220*/  @P0 MUFU.RSQ R20, R21 ;  /* 0x0000001500140308 */ /* 0x000e240000001400 */
[----:B0-----:R-:W-:Y:S01]  /*10230*/  @P0 FMUL.FTZ R18, R21, R20 ;  /* 0x0000001415120220 */ /* 0x001fe20000410000 */
[----:B------:R-:W-:Y:S01]  /*10240*/  @P0 FMUL.FTZ R15, R20, 0.5 ;  /* 0x3f000000140f0820 */ /* 0x000fe20000410000 */
[----:B------:R-:W-:Y:S02]  /*10250*/  @!P0 MOV R20, R9 ;  /* 0x0000000900148202 */ /* 0x000fe40000000f00 */
[----:B------:R-:W-:-:S04]  /*10260*/  @P0 FADD.FTZ R17, -R18, -RZ ;  /* 0x800000ff12110221 */ /* 0x000fc80000010100 */
[----:B------:R-:W-:-:S04]  /*10270*/  @P0 FFMA R17, R18, R17, R21 ;  /* 0x0000001112110223 */ /* 0x000fc80000000015 */
[----:B------:R-:W-:-:S04]  /*10280*/  @P0 FFMA R15, R17, R15, R18 ;  /* 0x0000000f110f0223 */ /* 0x000fc80000000012 */
[----:B------:R-:W-:-:S07]  /*10290*/  @P0 FMUL.FTZ R20, R15, 2.3283064365386962891e-10 ;  /* 0x2f8000000f140820 */ /* 0x000fce0000410000 */
.L_x_517:
[----:B------:R-:W-:Y:S01]  /*102a0*/  HFMA2 R17, -RZ, RZ, 0, 0 ;  /* 0x00000000ff117431 */ /* 0x000fe200000001ff */
[----:B------:R-:W-:-:S03]  /*102b0*/  MOV R36, R20 ;  /* 0x0000001400247202 */ /* 0x000fc60000000f00 */
[----:B------:R-:W-:Y:S05]  /*102c0*/  RET.REL.NODEC R16 `(_Z9getForcesP6float4P6float3S2_) ;  /* 0xfffffefc104c7950 */ /* 0x000fea0003c3ffff */
        .weak           $__internal_3_$__cuda_sm3x_div_rn_noftz_f32_slowpath
        .type           $__internal_3_$__cuda_sm3x_div_rn_noftz_f32_slowpath,@function
        .size           $__internal_3_$__cuda_sm3x_div_rn_noftz_f32_slowpath,(.L_x_533 - $__internal_3_$__cuda_sm3x_div_rn_noftz_f32_slowpath)
$__internal_3_$__cuda_sm3x_div_rn_noftz_f32_slowpath:
[----:B------:R-:W-:Y:S01]  /*102d0*/  SHF.R.U32.HI R15, RZ, 0x17, R36 ;  /* 0x00000017ff0f7819 */ /* 0x000fe20000011624 */
[----:B------:R-:W-:Y:S01]  /*102e0*/  BSSY.RECONVERGENT B0, `(.L_x_518) ;  /* 0x0000064000007945 */ /* 0x000fe20003800200 */
[----:B------:R-:W-:Y:S02]  /*102f0*/  SHF.R.U32.HI R26, RZ, 0x17, R21 ;  /* 0x00000017ff1a7819 */ /* 0x000fe40000011615 */
[----:B------:R-:W-:Y:S02]  /*10300*/  LOP3.LUT R15, R15, 0xff, RZ, 0xc0, !PT ;  /* 0x000000ff0f0f7812 */ /* 0x000fe400078ec0ff */
[----:B------:R-:W-:Y:S02]  /*10310*/  LOP3.LUT R26, R26, 0xff, RZ, 0xc0, !PT ;  /* 0x000000ff1a1a7812 */ /* 0x000fe400078ec0ff */
[----:B------:R-:W-:Y:S02]  /*10320*/  IADD3 R9, PT, PT, R15, -0x1, RZ ;  /* 0xffffffff0f097810 */ /* 0x000fe40007ffe0ff */
[----:B------:R-:W-:-:S02]  /*10330*/  IADD3 R17, PT, PT, R26, -0x1, RZ ;  /* 0xffffffff1a117810 */ /* 0x000fc40007ffe0ff */
[----:B------:R-:W-:Y:S02]  /*10340*/  ISETP.GT.U32.AND P0, PT, R9, 0xfd, PT ;  /* 0x000000fd0900780c */ /* 0x000fe40003f04070 */
[----:B------:R-:W-:Y:S02]  /*10350*/  MOV R18, R36 ;  /* 0x0000002400127202 */ /* 0x000fe40000000f00 */
[----:B------:R-:W-:-:S13]  /*10360*/  ISETP.GT.U32.OR P0, PT, R17, 0xfd, P0 ;  /* 0x000000fd1100780c */ /* 0x000fda0000704470 */
[----:B------:R-:W-:Y:S01]  /*10370*/  @!P0 MOV R19, RZ ;  /* 0x000000ff00138202 */ /* 0x000fe20000000f00 */
[----:B------:R-:W-:Y:S06]  /*10380*/  @!P0 BRA `(.L_x_519) ;  /* 0x00000000005c8947 */ /* 0x000fec0003800000 */
[----:B------:R-:W-:Y:S02]  /*10390*/  FSETP.GTU.FTZ.AND P0, PT, |R21|, +INF , PT ;  /* 0x7f8000001500780b */ /* 0x000fe40003f1c200 */
[----:B------:R-:W-:-:S04]  /*103a0*/  FSETP.GTU.FTZ.AND P2, PT, |R36|, +INF , PT ;  /* 0x7f8000002400780b */ /* 0x000fc80003f5c200 */
[----:B------:R-:W-:-:S13]  /*103b0*/  PLOP3.LUT P0, PT, P0, P2, PT, 0xf8, 0x8f ;  /* 0x00000000008f781c */ /* 0x000fda0000705f70 */
[----:B------:R-:W-:Y:S05]  /*103c0*/  @P0 BRA `(.L_x_520) ;  /* 0x0000000400500947 */ /* 0x000fea0003800000 */
[----:B------:R-:W-:-:S13]  /*103d0*/  LOP3.LUT P0, RZ, R18, 0x7fffffff, R21, 0xc8, !PT ;  /* 0x7fffffff12ff7812 */ /* 0x000fda000780c815 */
[----:B------:R-:W-:Y:S05]  /*103e0*/  @!P0 BRA `(.L_x_521) ;  /* 0x0000000400408947 */ /* 0x000fea0003800000 */
[C---:B------:R-:W-:Y:S02]  /*103f0*/  FSETP.NEU.FTZ.AND P2, PT, |R21|.reuse, +INF , PT ;  /* 0x7f8000001500780b */ /* 0x040fe40003f5d200 */
[----:B------:R-:W-:Y:S02]  /*10400*/  FSETP.NEU.FTZ.AND P3, PT, |R36|, +INF , PT ;  /* 0x7f8000002400780b */ /* 0x000fe40003f7d200 */
[----:B------:R-:W-:-:S11]  /*10410*/  FSETP.NEU.FTZ.AND P0, PT, |R21|, +INF , PT ;  /* 0x7f8000001500780b */ /* 0x000fd60003f1d200 */
[----:B------:R-:W-:Y:S05]  /*10420*/  @!P3 BRA !P2, `(.L_x_521) ;  /* 0x000000040030b947 */ /* 0x000fea0005000000 */
[----:B------:R-:W-:-:S04]  /*10430*/  LOP3.LUT P2, RZ, R21, 0x7fffffff, RZ, 0xc0, !PT ;  /* 0x7fffffff15ff7812 */ /* 0x000fc8000784c0ff */
[----:B------:R-:W-:-:S13]  /*10440*/  PLOP3.LUT P2, PT, P3, P2, PT, 0x2f, 0xf2 ;  /* 0x0000000000f2781c */ /* 0x000fda0001f44577 */
[----:B------:R-:W-:Y:S05]  /*10450*/  @P2 BRA `(.L_x_522) ;  /* 0x00000004001c2947 */ /* 0x000fea0003800000 */
[----:B------:R-:W-:-:S04]  /*10460*/  LOP3.LUT P2, RZ, R18, 0x7fffffff, RZ, 0xc0, !PT ;  /* 0x7fffffff12ff7812 */ /* 0x000fc8000784c0ff */
[----:B------:R-:W-:-:S13]  /*10470*/  PLOP3.LUT P0, PT, P0, P2, PT, 0x2f, 0xf2 ;  /* 0x0000000000f2781c */ /* 0x000fda0000704577 */
[----:B------:R-:W-:Y:S05]  /*10480*/  @P0 BRA `(.L_x_523) ;  /* 0x0000000400040947 */ /* 0x000fea0003800000 */
[----:B------:R-:W-:Y:S02]  /*10490*/  ISETP.GE.AND P0, PT, R17, RZ, PT ;  /* 0x000000ff1100720c */ /* 0x000fe40003f06270 */
[----:B------:R-:W-:-:S11]  /*104a0*/  ISETP.GE.AND P2, PT, R9, RZ, PT ;  /* 0x000000ff0900720c */ /* 0x000fd60003f46270 */
[----:B------:R-:W-:Y:S01]  /*104b0*/  @P0 MOV R19, RZ ;  /* 0x000000ff00130202 */ /* 0x000fe20000000f00 */
[----:B------:R-:W-:Y:S01]  /*104c0*/  @!P0 FFMA R21, R21, 1.84467440737095516160e+19, RZ ;  /* 0x5f80000015158823 */ /* 0x000fe200000000ff */
[----:B------:R-:W-:Y:S01]  /*104d0*/  @!P0 MOV R19, 0xffffffc0 ;  /* 0xffffffc000138802 */ /* 0x000fe20000000f00 */
[----:B------:R-:W-:-:S03]  /*104e0*/  @!P2 FFMA R18, R36, 1.84467440737095516160e+19, RZ ;  /* 0x5f8000002412a823 */ /* 0x000fc600000000ff */
[----:B------:R-:W-:-:S07]  /*104f0*/  @!P2 IADD3 R19, PT, PT, R19, 0x40, RZ ;  /* 0x000000401313a810 */ /* 0x000fce0007ffe0ff */
.L_x_519:
[----:B------:R-:W-:Y:S01]  /*10500*/  LEA R23, R15, 0xc0800000, 0x17 ;  /* 0xc08000000f177811 */ /* 0x000fe200078eb8ff */
[----:B------:R-:W-:Y:S01]  /*10510*/  BSSY.RECONVERGENT B1, `(.L_x_524) ;  /* 0x0000036000017945 */ /* 0x000fe20003800200 */
[----:B------:R-:W-:Y:S02]  /*10520*/  IADD3 R26, PT, PT, R26, -0x7f, RZ ;  /* 0xffffff811a1a7810 */ /* 0x000fe40007ffe0ff */
[----:B------:R-:W-:-:S03]  /*10530*/  IADD3 R23, PT, PT, -R23, R18, RZ ;  /* 0x0000001217177210 */ /* 0x000fc60007ffe1ff */
[C---:B------:R-:W-:Y:S01]  /*10540*/  IMAD R24, R26.reuse, -0x800000, R21 ;  /* 0xff8000001a187824 */ /* 0x040fe200078e0215 */
[----:B------:R-:W0:Y:S01]  /*10550*/  MUFU.RCP R18, R23 ;  /* 0x0000001700127308 */ /* 0x000e220000001000 */
[----:B------:R-:W-:Y:S01]  /*10560*/  FADD.FTZ R17, -R23, -RZ ;  /* 0x800000ff17117221 */ /* 0x000fe20000010100 */
[----:B------:R-:W-:-:S04]  /*10570*/  IADD3 R26, PT, PT, R26, 0x7f, -R15 ;  /* 0x0000007f1a1a7810 */ /* 0x000fc80007ffe80f */
[----:B------:R-:W-:Y:S01]  /*10580*/  IADD3 R19, PT, PT, R26, R19, RZ ;  /* 0x000000131a137210 */ /* 0x000fe20007ffe0ff */
[----:B0-----:R-:W-:-:S04]  /*10590*/  FFMA R9, R18, R17, 1 ;  /* 0x3f80000012097423 */ /* 0x001fc80000000011 */
[----:B------:R-:W-:-:S04]  /*105a0*/  FFMA R9, R18, R9, R18 ;  /* 0x0000000912097223 */ /* 0x000fc80000000012 */
[----:B------:R-:W-:-:S04]  /*105b0*/  FFMA R20, R24, R9, RZ ;  /* 0x0000000918147223 */ /* 0x000fc800000000ff */
[----:B------:R-:W-:-:S04]  /*105c0*/  FFMA R18, R17, R20, R24 ;  /* 0x0000001411127223 */ /* 0x000fc80000000018 */
[----:B------:R-:W-:-:S04]  /*105d0*/  FFMA R18, R9, R18, R20 ;  /* 0x0000001209127223 */ /* 0x000fc80000000014 */
[----:B------:R-:W-:-:S04]  /*105e0*/  FFMA R17, R17, R18, R24 ;  /* 0x0000001211117223 */ /* 0x000fc80000000018 */
[----:B------:R-:W-:-:S05]  /*105f0*/  FFMA R20, R9, R17, R18 ;  /* 0x0000001109147223 */ /* 0x000fca0000000012 */
[----:B------:R-:W-:-:S04]  /*10600*/  SHF.R.U32.HI R15, RZ, 0x17, R20 ;  /* 0x00000017ff0f7819 */ /* 0x000fc80000011614 */
[----:B------:R-:W-:-:S04]  /*10610*/  LOP3.LUT R24, R15, 0xff, RZ, 0xc0, !PT ;  /* 0x000000ff0f187812 */ /* 0x000fc800078ec0ff */
[----:B------:R-:W-:-:S04]  /*10620*/  IADD3 R15, PT, PT, R24, R19, RZ ;  /* 0x00000013180f7210 */ /* 0x000fc80007ffe0ff */
[----:B------:R-:W-:-:S04]  /*10630*/  IADD3 R21, PT, PT, R15, -0x1, RZ ;  /* 0xffffffff0f157810 */ /* 0x000fc80007ffe0ff */
[----:B------:R-:W-:-:S13]  /*10640*/  ISETP.GE.U32.AND P0, PT, R21, 0xfe, PT ;  /* 0x000000fe1500780c */ /* 0x000fda0003f06070 */
[----:B------:R-:W-:Y:S05]  /*10650*/  @!P0 BRA `(.L_x_525) ;  /* 0x0000000000808947 */ /* 0x000fea0003800000 */
[----:B------:R-:W-:-:S13]  /*10660*/  ISETP.GT.AND P0, PT, R15, 0xfe, PT ;  /* 0x000000fe0f00780c */ /* 0x000fda0003f04270 */
[----:B------:R-:W-:Y:S05]  /*10670*/  @P0 BRA `(.L_x_526) ;  /* 0x00000000006c0947 */ /* 0x000fea0003800000 */
[----:B------:R-:W-:-:S13]  /*10680*/  ISETP.GE.AND P0, PT, R15, 0x1, PT ;  /* 0x000000010f00780c */ /* 0x000fda0003f06270 */
[----:B------:R-:W-:Y:S05]  /*10690*/  @P0 BRA `(.L_x_527) ;  /* 0x0000000000740947 */ /* 0x000fea0003800000 */
[----:B------:R-:W-:Y:S02]  /*106a0*/  ISETP.GE.AND P0, PT, R15, -0x18, PT ;  /* 0xffffffe80f00780c */ /* 0x000fe40003f06270 */
[----:B------:R-:W-:-:S11]  /*106b0*/  LOP3.LUT R20, R20, 0x80000000, RZ, 0xc0, !PT ;  /* 0x8000000014147812 */ /* 0x000fd600078ec0ff */
[----:B------:R-:W-:Y:S05]  /*106c0*/  @!P0 BRA `(.L_x_527) ;  /* 0x0000000000688947 */ /* 0x000fea0003800000 */
[CCC-:B------:R-:W-:Y:S01]  /*106d0*/  FFMA.RZ R19, R9.reuse, R17.reuse, R18.reuse ;  /* 0x0000001109137223 */ /* 0x1c0fe2000000c012 */
[CCC-:B------:R-:W-:Y:S01]  /*106e0*/  FFMA.RP R21, R9.reuse, R17.reuse, R18.reuse ;  /* 0x0000001109157223 */ /* 0x1c0fe20000008012 */
[----:B------:R-:W-:Y:S01]  /*106f0*/  FFMA.RM R18, R9, R17, R18 ;  /* 0x0000001109127223 */ /* 0x000fe20000004012 */
[----:B------:R-:W-:Y:S02]  /*10700*/  IADD3 R9, PT, PT, R15, 0x20, RZ ;  /* 0x000000200f097810 */ /* 0x000fe40007ffe0ff */
[----:B------:R-:W-:Y:S02]  /*10710*/  LOP3.LUT R19, R19, 0x7fffff, RZ, 0xc0, !PT ;  /* 0x007fffff13137812 */ /* 0x000fe400078ec0ff */
[----:B------:R-:W-:Y:S02]  /*10720*/  ISETP.NE.AND P3, PT, R15, RZ, PT ;  /* 0x000000ff0f00720c */ /* 0x000fe40003f65270 */
[----:B------:R-:W-:Y:S02]  /*10730*/  LOP3.LUT R24, R19, 0x800000, RZ, 0xfc, !PT ;  /* 0x0080000013187812 */ /* 0x000fe400078efcff */
[----:B------:R-:W-:-:S02]  /*10740*/  ISETP.NE.AND P2, PT, R15, RZ, PT ;  /* 0x000000ff0f00720c */ /* 0x000fc40003f45270 */
[----:B------:R-:W-:Y:S02]  /*10750*/  IADD3 R15, PT, PT, -R15, RZ, RZ ;  /* 0x000000ff0f0f7210 */ /* 0x000fe40007ffe1ff */
[----:B------:R-:W-:Y:S02]  /*10760*/  SHF.L.U32 R9, R24, R9, RZ ;  /* 0x0000000918097219 */ /* 0x000fe400000006ff */
[----:B------:R-:W-:Y:S02]  /*10770*/  FSETP.NEU.FTZ.AND P0, PT, R21, R18, PT ;  /* 0x000000121500720b */ /* 0x000fe40003f1d000 */
[----:B------:R-:W-:Y:S02]  /*10780*/  SEL R15, R15, RZ, P3 ;  /* 0x000000ff0f0f7207 */ /* 0x000fe40001800000 */
[----:B------:R-:W-:Y:S02]  /*10790*/  ISETP.NE.AND P2, PT, R9, RZ, P2 ;  /* 0x000000ff0900720c */ /* 0x000fe40001745270 */
[----:B------:R-:W-:-:S02]  /*107a0*/  SHF.R.U32.HI R24, RZ, R15, R24 ;  /* 0x0000000fff187219 */ /* 0x000fc40000011618 */
[----:B------:R-:W-:Y:S02]  /*107b0*/  PLOP3.LUT P0, PT, P0, P2, PT, 0xf8, 0x8f ;  /* 0x00000000008f781c */ /* 0x000fe40000705f70 */
[----:B------:R-:W-:Y:S02]  /*107c0*/  SHF.R.U32.HI R15, RZ, 0x1, R24 ;  /* 0x00000001ff0f7819 */ /* 0x000fe40000011618 */
[----:B------:R-:W-:-:S04]  /*107d0*/  SEL R18, RZ, 0x1, !P0 ;  /* 0x00000001ff127807 */ /* 0x000fc80004000000 */
[----:B------:R-:W-:-:S04]  /*107e0*/  LOP3.LUT R9, R18, 0x1, R15, 0xf8, !PT ;  /* 0x0000000112097812 */ /* 0x000fc800078ef80f */
[----:B------:R-:W-:-:S04]  /*107f0*/  LOP3.LUT R24, R9, R24, RZ, 0xc0, !PT ;  /* 0x0000001809187212 */ /* 0x000fc800078ec0ff */
[----:B------:R-:W-:-:S04]  /*10800*/  IADD3 R15, PT, PT, R15, R24, RZ ;  /* 0x000000180f0f7210 */ /* 0x000fc80007ffe0ff */
[----:B------:R-:W-:Y:S01]  /*10810*/  LOP3.LUT R20, R15, R20, RZ, 0xfc, !PT ;  /* 0x000000140f147212 */ /* 0x000fe200078efcff */
[----:B------:R-:W-:Y:S06]  /*10820*/  BRA `(.L_x_527) ;  /* 0x0000000000107947 */ /* 0x000fec0003800000 */
.L_x_526:
[----:B------:R-:W-:-:S04]  /*10830*/  LOP3.LUT R20, R20, 0x80000000, RZ, 0xc0, !PT ;  /* 0x8000000014147812 */ /* 0x000fc800078ec0ff */
[----:B------:R-:W-:Y:S01]  /*10840*/  LOP3.LUT R20, R20, 0x7f800000, RZ, 0xfc, !PT ;  /* 0x7f80000014147812 */ /* 0x000fe200078efcff */
[----:B------:R-:W-:Y:S06]  /*10850*/  BRA `(.L_x_527) ;  /* 0x0000000000047947 */ /* 0x000fec0003800000 */
.L_x_525:
[----:B------:R-:W-:-:S07]  /*10860*/  LEA R20, R19, R20, 0x17 ;  /* 0x0000001413147211 */ /* 0x000fce00078eb8ff */
.L_x_527:
[----:B------:R-:W-:Y:S05]  /*10870*/  BSYNC.RECONVERGENT B1 ;  /* 0x0000000000017941 */ /* 0x000fea0003800200 */
.L_x_524:
[----:B------:R-:W-:Y:S01]  /*10880*/  MOV R9, R20 ;  /* 0x0000001400097202 */ /* 0x000fe20000000f00 */
[----:B------:R-:W-:Y:S06]  /*10890*/  BRA `(.L_x_528) ;  /* 0x0000000000207947 */ /* 0x000fec0003800000 */
.L_x_523:
[----:B------:R-:W-:-:S04]  /*108a0*/  LOP3.LUT R18, R18, 0x80000000, R21, 0x48, !PT ;  /* 0x8000000012127812 */ /* 0x000fc800078e4815 */
[----:B------:R-:W-:Y:S01]  /*108b0*/  LOP3.LUT R9, R18, 0x7f800000, RZ, 0xfc, !PT ;  /* 0x7f80000012097812 */ /* 0x000fe200078efcff */
[----:B------:R-:W-:Y:S06]  /*108c0*/  BRA `(.L_x_528) ;  /* 0x0000000000147947 */ /* 0x000fec0003800000 */
.L_x_522:
[----:B------:R-:W-:Y:S01]  /*108d0*/  LOP3.LUT R9, R18, 0x80000000, R21, 0x48, !PT ;  /* 0x8000000012097812 */ /* 0x000fe200078e4815 */
[----:B------:R-:W-:Y:S06]  /*108e0*/  BRA `(.L_x_528) ;  /* 0x00000000000c7947 */ /* 0x000fec0003800000 */
.L_x_521:
[----:B------:R-:W0:Y:S01]  /*108f0*/  MUFU.RSQ R9, -QNAN ;  /* 0xffc0000000097908 */ /* 0x000e220000001400 */
[----:B------:R-:W-:Y:S05]  /*10900*/  BRA `(.L_x_528) ;  /* 0x0000000000047947 */ /* 0x000fea0003800000 */
.L_x_520:
[----:B------:R-:W-:-:S07]  /*10910*/  FADD.FTZ R9, R21, R36 ;  /* 0x0000002415097221 */ /* 0x000fce0000010000 */
.L_x_528:
[----:B------:R-:W-:Y:S05]  /*10920*/  BSYNC.RECONVERGENT B0 ;  /* 0x0000000000007941 */ /* 0x000fea0003800200 */
.L_x_518:
[----:B------:R-:W-:-:S04]  /*10930*/  HFMA2 R17, -RZ, RZ, 0, 0 ;  /* 0x00000000ff117431 */ /* 0x000fc800000001ff */
[----:B0-----:R-:W-:Y:S05]  /*10940*/  RET.REL.NODEC R16 `(_Z9getForcesP6float4P6float3S2_) ;  /* 0xfffffef410ac7950 */ /* 0x001fea0003c3ffff */
.L_x_529:
        /* <DEDUP_REMOVED lines=11> */
.L_x_533:


//--------------------- .nv.shared.reserved.0     --------------------------
	.section	.nv.shared.reserved.0,"aw",@nobits
	.weak		__nv_reservedSMEM_offset_0_alias
	.size		__nv_reservedSMEM_offset_0_alias, 0, 64
	.other		__nv_reservedSMEM_offset_0_alias,@"STO_CUDA_RESERVED_SHARED STV_DEFAULT"
__nv_reservedSMEM_offset_0_alias:
	.zero		0
	.zero		64


//--------------------- .nv.shared._Z9getForcesP6float4P6float3S2_ --------------------------
	.section	.nv.shared._Z9getForcesP6float4P6float3S2_,"aw",@nobits
	.sectionflags	@""
	.align	16
.nv.shared._Z9getForcesP6float4P6float3S2_:
	.zero		17408


//--------------------- .nv.constant0._Z10moveBodiesP6float4P6float3S2_ --------------------------
	.section	.nv.constant0._Z10moveBodiesP6float4P6float3S2_,"a",@progbits
	.sectionflags	@""
	.align	4
.nv.constant0._Z10moveBodiesP6float4P6float3S2_:
	.zero		920


//--------------------- .nv.constant0._Z9getForcesP6float4P6float3S2_ --------------------------
	.section	.nv.constant0._Z9getForcesP6float4P6float3S2_,"a",@progbits
	.sectionflags	@""
	.align	4
.nv.constant0._Z9getForcesP6float4P6float3S2_:
	.zero		920


//--------------------- SYMBOLS --------------------------

	.type		.nv.reservedSmem.offset0,@object
	.size		.nv.reservedSmem.offset0,0x4
	.type		.nv.reservedSmem.cap,@object
	.size		.nv.reservedSmem.cap,0x4
